//
// Generated by NVIDIA NVVM Compiler
//
// Compiler Build ID: CL-36424714
// Cuda compilation tools, release 13.0, V13.0.88
// Based on NVVM 20.0.0
//

.version 9.0
.target sm_100
.address_size 64

	// .globl	_Z11my_hamiltoniPiS_j
// _ZZ11my_hamiltoniPiS_jE2qc has been demoted
// _ZZ11my_hamiltoniPiS_jE5a_n_1 has been demoted
// _ZZ7sum_alliPiS_jE7tmp_sum has been demoted

.visible .entry _Z11my_hamiltoniPiS_j(
	.param .u32 _Z11my_hamiltoniPiS_j_param_0,
	.param .u64 .ptr .align 1 _Z11my_hamiltoniPiS_j_param_1,
	.param .u64 .ptr .align 1 _Z11my_hamiltoniPiS_j_param_2,
	.param .u32 _Z11my_hamiltoniPiS_j_param_3
)
{
	.reg .pred 	%p<82>;
	.reg .b32 	%r<539>;
	.reg .b64 	%rd<27>;
	// demoted variable
	.shared .align 4 .b8 _ZZ11my_hamiltoniPiS_jE2qc[2048];
	// demoted variable
	.shared .align 4 .b8 _ZZ11my_hamiltoniPiS_jE5a_n_1[128];
	ld.param.u32 	%r96, [_Z11my_hamiltoniPiS_j_param_0];
	ld.param.u64 	%rd3, [_Z11my_hamiltoniPiS_j_param_1];
	ld.param.u64 	%rd2, [_Z11my_hamiltoniPiS_j_param_2];
	ld.param.u32 	%r97, [_Z11my_hamiltoniPiS_j_param_3];
	cvta.to.global.u64 	%rd1, %rd3;
	mov.u32 	%r1, %tid.x;
	mov.u32 	%r99, %ctaid.x;
	mov.u32 	%r100, %ntid.y;
	mov.u32 	%r2, %tid.y;
	mad.lo.s32 	%r3, %r99, %r100, %r2;
	add.s32 	%r4, %r96, -1;
	mul.lo.s32 	%r5, %r4, %r2;
	mov.u32 	%r101, %nctaid.x;
	mul.lo.s32 	%r6, %r100, %r101;
	setp.lt.s32 	%p1, %r96, 1;
	mov.b32 	%r509, 0;
	@%p1 bra 	$L__BB0_13;
	mul.lo.s32 	%r7, %r96, %r1;
	and.b32  	%r8, %r96, 15;
	setp.lt.u32 	%p2, %r96, 16;
	mov.b32 	%r501, 0;
	mov.u32 	%r509, %r501;
	@%p2 bra 	$L__BB0_4;
	and.b32  	%r501, %r96, 2147483632;
	mov.b32 	%r495, 0;
	mov.u32 	%r509, %r495;
$L__BB0_3:
	.pragma "nounroll";
	add.s32 	%r105, %r495, %r7;
	mul.wide.u32 	%rd4, %r105, 4;
	add.s64 	%rd5, %rd1, %rd4;
	ld.global.u32 	%r106, [%rd5];
	shl.b32 	%r107, %r106, %r495;
	or.b32  	%r108, %r107, %r509;
	add.s32 	%r109, %r495, 1;
	ld.global.u32 	%r110, [%rd5+4];
	shl.b32 	%r111, %r110, %r109;
	or.b32  	%r112, %r111, %r108;
	add.s32 	%r113, %r495, 2;
	ld.global.u32 	%r114, [%rd5+8];
	shl.b32 	%r115, %r114, %r113;
	or.b32  	%r116, %r115, %r112;
	add.s32 	%r117, %r495, 3;
	ld.global.u32 	%r118, [%rd5+12];
	shl.b32 	%r119, %r118, %r117;
	or.b32  	%r120, %r119, %r116;
	add.s32 	%r121, %r495, 4;
	ld.global.u32 	%r122, [%rd5+16];
	shl.b32 	%r123, %r122, %r121;
	or.b32  	%r124, %r123, %r120;
	add.s32 	%r125, %r495, 5;
	ld.global.u32 	%r126, [%rd5+20];
	shl.b32 	%r127, %r126, %r125;
	or.b32  	%r128, %r127, %r124;
	add.s32 	%r129, %r495, 6;
	ld.global.u32 	%r130, [%rd5+24];
	shl.b32 	%r131, %r130, %r129;
	or.b32  	%r132, %r131, %r128;
	add.s32 	%r133, %r495, 7;
	ld.global.u32 	%r134, [%rd5+28];
	shl.b32 	%r135, %r134, %r133;
	or.b32  	%r136, %r135, %r132;
	add.s32 	%r137, %r495, 8;
	ld.global.u32 	%r138, [%rd5+32];
	shl.b32 	%r139, %r138, %r137;
	or.b32  	%r140, %r139, %r136;
	add.s32 	%r141, %r495, 9;
	ld.global.u32 	%r142, [%rd5+36];
	shl.b32 	%r143, %r142, %r141;
	or.b32  	%r144, %r143, %r140;
	add.s32 	%r145, %r495, 10;
	ld.global.u32 	%r146, [%rd5+40];
	shl.b32 	%r147, %r146, %r145;
	or.b32  	%r148, %r147, %r144;
	add.s32 	%r149, %r495, 11;
	ld.global.u32 	%r150, [%rd5+44];
	shl.b32 	%r151, %r150, %r149;
	or.b32  	%r152, %r151, %r148;
	add.s32 	%r153, %r495, 12;
	ld.global.u32 	%r154, [%rd5+48];
	shl.b32 	%r155, %r154, %r153;
	or.b32  	%r156, %r155, %r152;
	add.s32 	%r157, %r495, 13;
	ld.global.u32 	%r158, [%rd5+52];
	shl.b32 	%r159, %r158, %r157;
	or.b32  	%r160, %r159, %r156;
	add.s32 	%r161, %r495, 14;
	ld.global.u32 	%r162, [%rd5+56];
	shl.b32 	%r163, %r162, %r161;
	or.b32  	%r164, %r163, %r160;
	add.s32 	%r165, %r495, 15;
	ld.global.u32 	%r166, [%rd5+60];
	shl.b32 	%r167, %r166, %r165;
	or.b32  	%r509, %r167, %r164;
	add.s32 	%r495, %r495, 16;
	setp.ne.s32 	%p3, %r495, %r501;
	@%p3 bra 	$L__BB0_3;
$L__BB0_4:
	setp.eq.s32 	%p4, %r8, 0;
	@%p4 bra 	$L__BB0_13;
	and.b32  	%r17, %r96, 7;
	setp.lt.u32 	%p5, %r8, 8;
	@%p5 bra 	$L__BB0_7;
	add.s32 	%r169, %r501, %r7;
	mul.wide.u32 	%rd6, %r169, 4;
	add.s64 	%rd7, %rd1, %rd6;
	ld.global.u32 	%r170, [%rd7];
	shl.b32 	%r171, %r170, %r501;
	add.s32 	%r172, %r501, 1;
	cvt.u64.u32 	%rd8, %r7;
	cvt.u64.u32 	%rd9, %r501;
	add.s64 	%rd10, %rd9, %rd8;
	shl.b64 	%rd11, %rd10, 2;
	add.s64 	%rd12, %rd1, %rd11;
	ld.global.u32 	%r173, [%rd12+4];
	shl.b32 	%r174, %r173, %r172;
	or.b32  	%r175, %r171, %r174;
	add.s32 	%r176, %r501, 2;
	ld.global.u32 	%r177, [%rd12+8];
	shl.b32 	%r178, %r177, %r176;
	or.b32  	%r179, %r175, %r178;
	add.s32 	%r180, %r501, 3;
	ld.global.u32 	%r181, [%rd12+12];
	shl.b32 	%r182, %r181, %r180;
	or.b32  	%r183, %r179, %r182;
	add.s32 	%r184, %r501, 4;
	ld.global.u32 	%r185, [%rd12+16];
	shl.b32 	%r186, %r185, %r184;
	or.b32  	%r187, %r183, %r186;
	add.s32 	%r188, %r501, 5;
	ld.global.u32 	%r189, [%rd12+20];
	shl.b32 	%r190, %r189, %r188;
	or.b32  	%r191, %r187, %r190;
	add.s32 	%r192, %r501, 6;
	ld.global.u32 	%r193, [%rd12+24];
	shl.b32 	%r194, %r193, %r192;
	or.b32  	%r195, %r191, %r194;
	add.s32 	%r196, %r501, 7;
	ld.global.u32 	%r197, [%rd12+28];
	shl.b32 	%r198, %r197, %r196;
	or.b32  	%r199, %r195, %r198;
	or.b32  	%r509, %r199, %r509;
	add.s32 	%r501, %r501, 8;
$L__BB0_7:
	setp.eq.s32 	%p6, %r17, 0;
	@%p6 bra 	$L__BB0_13;
	and.b32  	%r23, %r96, 3;
	setp.lt.u32 	%p7, %r17, 4;
	@%p7 bra 	$L__BB0_10;
	add.s32 	%r201, %r501, %r7;
	mul.wide.u32 	%rd13, %r201, 4;
	add.s64 	%rd14, %rd1, %rd13;
	ld.global.u32 	%r202, [%rd14];
	shl.b32 	%r203, %r202, %r501;
	add.s32 	%r204, %r501, 1;
	cvt.u64.u32 	%rd15, %r7;
	cvt.u64.u32 	%rd16, %r501;
	add.s64 	%rd17, %rd16, %rd15;
	shl.b64 	%rd18, %rd17, 2;
	add.s64 	%rd19, %rd1, %rd18;
	ld.global.u32 	%r205, [%rd19+4];
	shl.b32 	%r206, %r205, %r204;
	or.b32  	%r207, %r203, %r206;
	add.s32 	%r208, %r501, 2;
	ld.global.u32 	%r209, [%rd19+8];
	shl.b32 	%r210, %r209, %r208;
	or.b32  	%r211, %r207, %r210;
	add.s32 	%r212, %r501, 3;
	ld.global.u32 	%r213, [%rd19+12];
	shl.b32 	%r214, %r213, %r212;
	or.b32  	%r215, %r211, %r214;
	or.b32  	%r509, %r215, %r509;
	add.s32 	%r501, %r501, 4;
$L__BB0_10:
	setp.eq.s32 	%p8, %r23, 0;
	@%p8 bra 	$L__BB0_13;
	mov.b32 	%r508, 0;
$L__BB0_12:
	.pragma "nounroll";
	add.s32 	%r217, %r501, %r7;
	mul.wide.u32 	%rd20, %r217, 4;
	add.s64 	%rd21, %rd1, %rd20;
	ld.global.u32 	%r218, [%rd21];
	shl.b32 	%r219, %r218, %r501;
	or.b32  	%r509, %r219, %r509;
	add.s32 	%r501, %r501, 1;
	add.s32 	%r508, %r508, 1;
	setp.ne.s32 	%p9, %r508, %r23;
	@%p9 bra 	$L__BB0_12;
$L__BB0_13:
	setp.ne.s32 	%p10, %r2, 0;
	@%p10 bra 	$L__BB0_15;
	mad.lo.s32 	%r220, %r4, %r96, %r1;
	mul.wide.s32 	%rd22, %r220, 4;
	add.s64 	%rd23, %rd1, %rd22;
	ld.global.u32 	%r221, [%rd23];
	shl.b32 	%r222, %r1, 2;
	mov.u32 	%r223, _ZZ11my_hamiltoniPiS_jE5a_n_1;
	add.s32 	%r224, %r223, %r222;
	st.shared.u32 	[%r224], %r221;
$L__BB0_15:
	mov.b32 	%r226, -1;
	shl.b32 	%r227, %r226, %r4;
	not.b32 	%r228, %r227;
	div.u32 	%r229, %r228, %r6;
	mov.u32 	%r230, %ctaid.y;
	mov.u32 	%r231, %ntid.x;
	mul.lo.s32 	%r232, %r230, %r231;
	mad.lo.s32 	%r233, %r229, %r6, %r232;
	shr.u32 	%r234, %r233, %r4;
	setp.eq.s32 	%p11, %r234, 0;
	selp.u32 	%r235, 1, 0, %p11;
	add.s32 	%r36, %r229, %r235;
	setp.eq.s32 	%p12, %r36, 0;
	mov.b32 	%r538, 0;
	@%p12 bra 	$L__BB0_44;
	shr.u32 	%r237, %r509, %r4;
	and.b32  	%r37, %r237, 1;
	add.s32 	%r238, %r5, %r1;
	shl.b32 	%r239, %r238, 2;
	mov.u32 	%r240, _ZZ11my_hamiltoniPiS_jE2qc;
	add.s32 	%r38, %r240, %r239;
	add.s32 	%r39, %r96, -2;
	add.s32 	%r241, %r96, 7;
	and.b32  	%r242, %r241, 7;
	add.s32 	%r40, %r242, -1;
	add.s32 	%r243, %r96, 3;
	and.b32  	%r244, %r243, 3;
	add.s32 	%r41, %r244, -1;
	and.b32  	%r42, %r4, 7;
	and.b32  	%r43, %r4, -8;
	and.b32  	%r44, %r241, 3;
	and.b32  	%r45, %r243, 1;
	shl.b32 	%r245, %r5, 2;
	add.s32 	%r246, %r245, %r240;
	add.s32 	%r46, %r246, 16;
	mov.b32 	%r510, 0;
	mov.u32 	%r538, %r510;
$L__BB0_17:
	setp.lt.s32 	%p13, %r96, 3;
	mad.lo.s32 	%r49, %r510, %r6, %r3;
	shr.u32 	%r247, %r49, %r1;
	and.b32  	%r248, %r37, %r247;
	st.shared.u32 	[%r38], %r248;
	and.b32  	%r249, %r247, 1;
	setp.eq.b32 	%p14, %r249, 1;
	selp.b32 	%r50, %r509, 0, %p14;
	bar.sync 	0;
	@%p13 bra 	$L__BB0_31;
	mov.b32 	%r512, 1;
$L__BB0_19:
	setp.lt.u32 	%p15, %r39, 7;
	mov.b32 	%r520, 0;
	mov.u32 	%r525, %r520;
	@%p15 bra 	$L__BB0_22;
	mov.b32 	%r514, 0;
	mov.u32 	%r513, %r46;
	mov.u32 	%r525, %r514;
$L__BB0_21:
	.pragma "nounroll";
	ld.shared.u32 	%r254, [%r513+-16];
	shr.u32 	%r255, %r50, %r514;
	and.b32  	%r256, %r255, 1;
	setp.eq.b32 	%p16, %r256, 1;
	selp.b32 	%r257, %r254, 0, %p16;
	add.s32 	%r258, %r257, %r525;
	setp.lt.u32 	%p17, %r258, %r97;
	selp.b32 	%r259, 0, %r97, %p17;
	sub.s32 	%r260, %r258, %r259;
	ld.shared.u32 	%r261, [%r513+-12];
	add.s32 	%r262, %r514, 1;
	shr.u32 	%r263, %r50, %r262;
	and.b32  	%r264, %r263, 1;
	setp.eq.b32 	%p18, %r264, 1;
	selp.b32 	%r265, %r261, 0, %p18;
	add.s32 	%r266, %r265, %r260;
	setp.lt.u32 	%p19, %r266, %r97;
	selp.b32 	%r267, 0, %r97, %p19;
	sub.s32 	%r268, %r266, %r267;
	ld.shared.u32 	%r269, [%r513+-8];
	add.s32 	%r270, %r514, 2;
	shr.u32 	%r271, %r50, %r270;
	and.b32  	%r272, %r271, 1;
	setp.eq.b32 	%p20, %r272, 1;
	selp.b32 	%r273, %r269, 0, %p20;
	add.s32 	%r274, %r273, %r268;
	setp.lt.u32 	%p21, %r274, %r97;
	selp.b32 	%r275, 0, %r97, %p21;
	sub.s32 	%r276, %r274, %r275;
	ld.shared.u32 	%r277, [%r513+-4];
	add.s32 	%r278, %r514, 3;
	shr.u32 	%r279, %r50, %r278;
	and.b32  	%r280, %r279, 1;
	setp.eq.b32 	%p22, %r280, 1;
	selp.b32 	%r281, %r277, 0, %p22;
	add.s32 	%r282, %r281, %r276;
	setp.lt.u32 	%p23, %r282, %r97;
	selp.b32 	%r283, 0, %r97, %p23;
	sub.s32 	%r284, %r282, %r283;
	ld.shared.u32 	%r285, [%r513];
	add.s32 	%r286, %r514, 4;
	shr.u32 	%r287, %r50, %r286;
	and.b32  	%r288, %r287, 1;
	setp.eq.b32 	%p24, %r288, 1;
	selp.b32 	%r289, %r285, 0, %p24;
	add.s32 	%r290, %r289, %r284;
	setp.lt.u32 	%p25, %r290, %r97;
	selp.b32 	%r291, 0, %r97, %p25;
	sub.s32 	%r292, %r290, %r291;
	ld.shared.u32 	%r293, [%r513+4];
	add.s32 	%r294, %r514, 5;
	shr.u32 	%r295, %r50, %r294;
	and.b32  	%r296, %r295, 1;
	setp.eq.b32 	%p26, %r296, 1;
	selp.b32 	%r297, %r293, 0, %p26;
	add.s32 	%r298, %r297, %r292;
	setp.lt.u32 	%p27, %r298, %r97;
	selp.b32 	%r299, 0, %r97, %p27;
	sub.s32 	%r300, %r298, %r299;
	ld.shared.u32 	%r301, [%r513+8];
	add.s32 	%r302, %r514, 6;
	shr.u32 	%r303, %r50, %r302;
	and.b32  	%r304, %r303, 1;
	setp.eq.b32 	%p28, %r304, 1;
	selp.b32 	%r305, %r301, 0, %p28;
	add.s32 	%r306, %r305, %r300;
	setp.lt.u32 	%p29, %r306, %r97;
	selp.b32 	%r307, 0, %r97, %p29;
	sub.s32 	%r308, %r306, %r307;
	ld.shared.u32 	%r309, [%r513+12];
	add.s32 	%r310, %r514, 7;
	shr.u32 	%r311, %r50, %r310;
	and.b32  	%r312, %r311, 1;
	setp.eq.b32 	%p30, %r312, 1;
	selp.b32 	%r313, %r309, 0, %p30;
	add.s32 	%r314, %r313, %r308;
	setp.lt.u32 	%p31, %r314, %r97;
	selp.b32 	%r315, 0, %r97, %p31;
	sub.s32 	%r525, %r314, %r315;
	add.s32 	%r513, %r513, 32;
	add.s32 	%r514, %r514, 8;
	setp.ne.s32 	%p32, %r514, %r43;
	mov.u32 	%r520, %r43;
	@%p32 bra 	$L__BB0_21;
$L__BB0_22:
	setp.eq.s32 	%p33, %r42, 0;
	@%p33 bra 	$L__BB0_30;
	setp.lt.u32 	%p34, %r40, 3;
	@%p34 bra 	$L__BB0_25;
	add.s32 	%r317, %r520, %r5;
	shl.b32 	%r318, %r317, 2;
	mov.u32 	%r319, _ZZ11my_hamiltoniPiS_jE2qc;
	add.s32 	%r320, %r319, %r318;
	ld.shared.u32 	%r321, [%r320];
	shr.u32 	%r322, %r50, %r520;
	and.b32  	%r323, %r322, 1;
	setp.eq.b32 	%p35, %r323, 1;
	selp.b32 	%r324, %r321, 0, %p35;
	add.s32 	%r325, %r324, %r525;
	setp.lt.u32 	%p36, %r325, %r97;
	selp.b32 	%r326, 0, %r97, %p36;
	sub.s32 	%r327, %r325, %r326;
	add.s32 	%r328, %r520, 1;
	ld.shared.u32 	%r329, [%r320+4];
	shr.u32 	%r330, %r50, %r328;
	and.b32  	%r331, %r330, 1;
	setp.eq.b32 	%p37, %r331, 1;
	selp.b32 	%r332, %r329, 0, %p37;
	add.s32 	%r333, %r332, %r327;
	setp.lt.u32 	%p38, %r333, %r97;
	selp.b32 	%r334, 0, %r97, %p38;
	sub.s32 	%r335, %r333, %r334;
	add.s32 	%r336, %r520, 2;
	ld.shared.u32 	%r337, [%r320+8];
	shr.u32 	%r338, %r50, %r336;
	and.b32  	%r339, %r338, 1;
	setp.eq.b32 	%p39, %r339, 1;
	selp.b32 	%r340, %r337, 0, %p39;
	add.s32 	%r341, %r340, %r335;
	setp.lt.u32 	%p40, %r341, %r97;
	selp.b32 	%r342, 0, %r97, %p40;
	sub.s32 	%r343, %r341, %r342;
	add.s32 	%r344, %r520, 3;
	ld.shared.u32 	%r345, [%r320+12];
	shr.u32 	%r346, %r50, %r344;
	and.b32  	%r347, %r346, 1;
	setp.eq.b32 	%p41, %r347, 1;
	selp.b32 	%r348, %r345, 0, %p41;
	add.s32 	%r349, %r348, %r343;
	setp.lt.u32 	%p42, %r349, %r97;
	selp.b32 	%r350, 0, %r97, %p42;
	sub.s32 	%r525, %r349, %r350;
	add.s32 	%r520, %r520, 4;
$L__BB0_25:
	setp.eq.s32 	%p43, %r44, 0;
	@%p43 bra 	$L__BB0_30;
	setp.eq.s32 	%p44, %r41, 0;
	@%p44 bra 	$L__BB0_28;
	add.s32 	%r352, %r520, %r5;
	shl.b32 	%r353, %r352, 2;
	mov.u32 	%r354, _ZZ11my_hamiltoniPiS_jE2qc;
	add.s32 	%r355, %r354, %r353;
	ld.shared.u32 	%r356, [%r355];
	shr.u32 	%r357, %r50, %r520;
	and.b32  	%r358, %r357, 1;
	setp.eq.b32 	%p45, %r358, 1;
	selp.b32 	%r359, %r356, 0, %p45;
	add.s32 	%r360, %r359, %r525;
	setp.lt.u32 	%p46, %r360, %r97;
	selp.b32 	%r361, 0, %r97, %p46;
	sub.s32 	%r362, %r360, %r361;
	add.s32 	%r363, %r520, 1;
	ld.shared.u32 	%r364, [%r355+4];
	shr.u32 	%r365, %r50, %r363;
	and.b32  	%r366, %r365, 1;
	setp.eq.b32 	%p47, %r366, 1;
	selp.b32 	%r367, %r364, 0, %p47;
	add.s32 	%r368, %r367, %r362;
	setp.lt.u32 	%p48, %r368, %r97;
	selp.b32 	%r369, 0, %r97, %p48;
	sub.s32 	%r525, %r368, %r369;
	add.s32 	%r520, %r520, 2;
$L__BB0_28:
	setp.eq.s32 	%p49, %r45, 0;
	@%p49 bra 	$L__BB0_30;
	add.s32 	%r370, %r520, %r5;
	shl.b32 	%r371, %r370, 2;
	mov.u32 	%r372, _ZZ11my_hamiltoniPiS_jE2qc;
	add.s32 	%r373, %r372, %r371;
	ld.shared.u32 	%r374, [%r373];
	shr.u32 	%r375, %r50, %r520;
	and.b32  	%r376, %r375, 1;
	setp.eq.b32 	%p50, %r376, 1;
	selp.b32 	%r377, %r374, 0, %p50;
	add.s32 	%r378, %r377, %r525;
	setp.lt.u32 	%p51, %r378, %r97;
	selp.b32 	%r379, 0, %r97, %p51;
	sub.s32 	%r525, %r378, %r379;
$L__BB0_30:
	bar.sync 	0;
	st.shared.u32 	[%r38], %r525;
	bar.sync 	0;
	add.s32 	%r512, %r512, 1;
	setp.eq.s32 	%p52, %r512, %r4;
	@%p52 bra 	$L__BB0_31;
	bra.uni 	$L__BB0_19;
$L__BB0_31:
	setp.lt.s32 	%p53, %r96, 2;
	mov.b32 	%r537, 0;
	@%p53 bra 	$L__BB0_43;
	setp.lt.u32 	%p54, %r39, 7;
	mov.b32 	%r532, 0;
	mov.u32 	%r537, %r532;
	@%p54 bra 	$L__BB0_35;
	mov.b32 	%r526, 0;
	mov.u32 	%r537, %r526;
$L__BB0_34:
	.pragma "nounroll";
	add.s32 	%r384, %r526, %r5;
	shl.b32 	%r385, %r384, 2;
	mov.u32 	%r386, _ZZ11my_hamiltoniPiS_jE2qc;
	add.s32 	%r387, %r386, %r385;
	ld.shared.u32 	%r388, [%r387];
	shl.b32 	%r389, %r526, 2;
	mov.u32 	%r390, _ZZ11my_hamiltoniPiS_jE5a_n_1;
	add.s32 	%r391, %r390, %r389;
	ld.shared.u32 	%r392, [%r391];
	mad.lo.s32 	%r393, %r392, %r388, %r537;
	setp.lt.u32 	%p55, %r393, %r97;
	selp.b32 	%r394, 0, %r97, %p55;
	sub.s32 	%r395, %r393, %r394;
	ld.shared.u32 	%r396, [%r387+4];
	ld.shared.u32 	%r397, [%r391+4];
	mad.lo.s32 	%r398, %r397, %r396, %r395;
	setp.lt.u32 	%p56, %r398, %r97;
	selp.b32 	%r399, 0, %r97, %p56;
	sub.s32 	%r400, %r398, %r399;
	ld.shared.u32 	%r401, [%r387+8];
	ld.shared.u32 	%r402, [%r391+8];
	mad.lo.s32 	%r403, %r402, %r401, %r400;
	setp.lt.u32 	%p57, %r403, %r97;
	selp.b32 	%r404, 0, %r97, %p57;
	sub.s32 	%r405, %r403, %r404;
	ld.shared.u32 	%r406, [%r387+12];
	ld.shared.u32 	%r407, [%r391+12];
	mad.lo.s32 	%r408, %r407, %r406, %r405;
	setp.lt.u32 	%p58, %r408, %r97;
	selp.b32 	%r409, 0, %r97, %p58;
	sub.s32 	%r410, %r408, %r409;
	ld.shared.u32 	%r411, [%r387+16];
	ld.shared.u32 	%r412, [%r391+16];
	mad.lo.s32 	%r413, %r412, %r411, %r410;
	setp.lt.u32 	%p59, %r413, %r97;
	selp.b32 	%r414, 0, %r97, %p59;
	sub.s32 	%r415, %r413, %r414;
	ld.shared.u32 	%r416, [%r387+20];
	ld.shared.u32 	%r417, [%r391+20];
	mad.lo.s32 	%r418, %r417, %r416, %r415;
	setp.lt.u32 	%p60, %r418, %r97;
	selp.b32 	%r419, 0, %r97, %p60;
	sub.s32 	%r420, %r418, %r419;
	ld.shared.u32 	%r421, [%r387+24];
	ld.shared.u32 	%r422, [%r391+24];
	mad.lo.s32 	%r423, %r422, %r421, %r420;
	setp.lt.u32 	%p61, %r423, %r97;
	selp.b32 	%r424, 0, %r97, %p61;
	sub.s32 	%r425, %r423, %r424;
	ld.shared.u32 	%r426, [%r387+28];
	ld.shared.u32 	%r427, [%r391+28];
	mad.lo.s32 	%r428, %r427, %r426, %r425;
	setp.lt.u32 	%p62, %r428, %r97;
	selp.b32 	%r429, 0, %r97, %p62;
	sub.s32 	%r537, %r428, %r429;
	add.s32 	%r526, %r526, 8;
	setp.ne.s32 	%p63, %r526, %r43;
	mov.u32 	%r532, %r43;
	@%p63 bra 	$L__BB0_34;
$L__BB0_35:
	setp.eq.s32 	%p64, %r42, 0;
	@%p64 bra 	$L__BB0_43;
	setp.lt.u32 	%p65, %r40, 3;
	@%p65 bra 	$L__BB0_38;
	add.s32 	%r431, %r532, %r5;
	shl.b32 	%r432, %r431, 2;
	mov.u32 	%r433, _ZZ11my_hamiltoniPiS_jE2qc;
	add.s32 	%r434, %r433, %r432;
	ld.shared.u32 	%r435, [%r434];
	shl.b32 	%r436, %r532, 2;
	mov.u32 	%r437, _ZZ11my_hamiltoniPiS_jE5a_n_1;
	add.s32 	%r438, %r437, %r436;
	ld.shared.u32 	%r439, [%r438];
	mad.lo.s32 	%r440, %r439, %r435, %r537;
	setp.lt.u32 	%p66, %r440, %r97;
	selp.b32 	%r441, 0, %r97, %p66;
	sub.s32 	%r442, %r440, %r441;
	ld.shared.u32 	%r443, [%r434+4];
	ld.shared.u32 	%r444, [%r438+4];
	mad.lo.s32 	%r445, %r444, %r443, %r442;
	setp.lt.u32 	%p67, %r445, %r97;
	selp.b32 	%r446, 0, %r97, %p67;
	sub.s32 	%r447, %r445, %r446;
	ld.shared.u32 	%r448, [%r434+8];
	ld.shared.u32 	%r449, [%r438+8];
	mad.lo.s32 	%r450, %r449, %r448, %r447;
	setp.lt.u32 	%p68, %r450, %r97;
	selp.b32 	%r451, 0, %r97, %p68;
	sub.s32 	%r452, %r450, %r451;
	ld.shared.u32 	%r453, [%r434+12];
	ld.shared.u32 	%r454, [%r438+12];
	mad.lo.s32 	%r455, %r454, %r453, %r452;
	setp.lt.u32 	%p69, %r455, %r97;
	selp.b32 	%r456, 0, %r97, %p69;
	sub.s32 	%r537, %r455, %r456;
	add.s32 	%r532, %r532, 4;
$L__BB0_38:
	setp.eq.s32 	%p70, %r44, 0;
	@%p70 bra 	$L__BB0_43;
	setp.eq.s32 	%p71, %r41, 0;
	@%p71 bra 	$L__BB0_41;
	add.s32 	%r458, %r532, %r5;
	shl.b32 	%r459, %r458, 2;
	mov.u32 	%r460, _ZZ11my_hamiltoniPiS_jE2qc;
	add.s32 	%r461, %r460, %r459;
	ld.shared.u32 	%r462, [%r461];
	shl.b32 	%r463, %r532, 2;
	mov.u32 	%r464, _ZZ11my_hamiltoniPiS_jE5a_n_1;
	add.s32 	%r465, %r464, %r463;
	ld.shared.u32 	%r466, [%r465];
	mad.lo.s32 	%r467, %r466, %r462, %r537;
	setp.lt.u32 	%p72, %r467, %r97;
	selp.b32 	%r468, 0, %r97, %p72;
	sub.s32 	%r469, %r467, %r468;
	ld.shared.u32 	%r470, [%r461+4];
	ld.shared.u32 	%r471, [%r465+4];
	mad.lo.s32 	%r472, %r471, %r470, %r469;
	setp.lt.u32 	%p73, %r472, %r97;
	selp.b32 	%r473, 0, %r97, %p73;
	sub.s32 	%r537, %r472, %r473;
	add.s32 	%r532, %r532, 2;
$L__BB0_41:
	setp.eq.s32 	%p74, %r45, 0;
	@%p74 bra 	$L__BB0_43;
	add.s32 	%r474, %r532, %r5;
	shl.b32 	%r475, %r474, 2;
	mov.u32 	%r476, _ZZ11my_hamiltoniPiS_jE2qc;
	add.s32 	%r477, %r476, %r475;
	ld.shared.u32 	%r478, [%r477];
	shl.b32 	%r479, %r532, 2;
	mov.u32 	%r480, _ZZ11my_hamiltoniPiS_jE5a_n_1;
	add.s32 	%r481, %r480, %r479;
	ld.shared.u32 	%r482, [%r481];
	mad.lo.s32 	%r483, %r482, %r478, %r537;
	setp.lt.u32 	%p75, %r483, %r97;
	selp.b32 	%r484, 0, %r97, %p75;
	sub.s32 	%r537, %r483, %r484;
$L__BB0_43:
	shr.u32 	%r485, %r49, %r4;
	setp.eq.s32 	%p76, %r485, 0;
	selp.b32 	%r486, %r537, 0, %p76;
	popc.b32 	%r487, %r49;
	sub.s32 	%r488, %r96, %r487;
	and.b32  	%r489, %r488, 1;
	setp.eq.b32 	%p77, %r489, 1;
	setp.eq.s32 	%p78, %r486, 0;
	sub.s32 	%r490, %r97, %r486;
	selp.b32 	%r491, 0, %r490, %p78;
	selp.b32 	%r492, %r486, %r491, %p77;
	add.s32 	%r493, %r492, %r538;
	setp.lt.u32 	%p79, %r493, %r97;
	selp.b32 	%r494, 0, %r97, %p79;
	sub.s32 	%r538, %r493, %r494;
	bar.sync 	0;
	add.s32 	%r510, %r510, 1;
	setp.lt.u32 	%p80, %r510, %r36;
	@%p80 bra 	$L__BB0_17;
$L__BB0_44:
	setp.ne.s32 	%p81, %r1, 0;
	@%p81 bra 	$L__BB0_46;
	cvta.to.global.u64 	%rd24, %rd2;
	mul.wide.s32 	%rd25, %r3, 4;
	add.s64 	%rd26, %rd24, %rd25;
	st.global.u32 	[%rd26], %r538;
$L__BB0_46:
	ret;

}
	// .globl	_Z7sum_alliPiS_j
.visible .entry _Z7sum_alliPiS_j(
	.param .u32 _Z7sum_alliPiS_j_param_0,
	.param .u64 .ptr .align 1 _Z7sum_alliPiS_j_param_1,
	.param .u64 .ptr .align 1 _Z7sum_alliPiS_j_param_2,
	.param .u32 _Z7sum_alliPiS_j_param_3
)
{
	.reg .pred 	%p<32>;
	.reg .b32 	%r<120>;
	.reg .b64 	%rd<15>;
	// demoted variable
	.shared .align 4 .b8 _ZZ7sum_alliPiS_jE7tmp_sum[4096];
	ld.param.u32 	%r23, [_Z7sum_alliPiS_j_param_0];
	ld.param.u64 	%rd3, [_Z7sum_alliPiS_j_param_1];
	ld.param.u64 	%rd2, [_Z7sum_alliPiS_j_param_2];
	ld.param.u32 	%r24, [_Z7sum_alliPiS_j_param_3];
	cvta.to.global.u64 	%rd1, %rd3;
	mov.u32 	%r1, %ntid.x;
	mov.u32 	%r25, %nctaid.x;
	mul.lo.s32 	%r2, %r25, %r1;
	mov.u32 	%r3, %tid.x;
	mov.u32 	%r4, %ctaid.x;
	mad.lo.s32 	%r115, %r1, %r4, %r3;
	shl.b32 	%r26, %r3, 2;
	mov.u32 	%r27, _ZZ7sum_alliPiS_jE7tmp_sum;
	add.s32 	%r6, %r27, %r26;
	mov.b32 	%r28, 0;
	st.shared.u32 	[%r6], %r28;
	setp.ge.s32 	%p1, %r115, %r23;
	@%p1 bra 	$L__BB1_8;
	add.s32 	%r31, %r115, %r2;
	max.s32 	%r32, %r23, %r31;
	setp.lt.s32 	%p2, %r31, %r23;
	selp.u32 	%r33, 1, 0, %p2;
	add.s32 	%r34, %r31, %r33;
	sub.s32 	%r35, %r32, %r34;
	div.u32 	%r36, %r35, %r2;
	add.s32 	%r7, %r36, %r33;
	and.b32  	%r37, %r7, 3;
	setp.eq.s32 	%p3, %r37, 3;
	mov.b32 	%r119, 0;
	@%p3 bra 	$L__BB1_4;
	add.s32 	%r39, %r7, 1;
	and.b32  	%r40, %r39, 3;
	neg.s32 	%r111, %r40;
	mov.b32 	%r119, 0;
$L__BB1_3:
	.pragma "nounroll";
	mul.wide.s32 	%rd4, %r115, 4;
	add.s64 	%rd5, %rd1, %rd4;
	ld.global.u32 	%r41, [%rd5];
	add.s32 	%r42, %r41, %r119;
	setp.lt.u32 	%p4, %r42, %r24;
	selp.b32 	%r43, 0, %r24, %p4;
	sub.s32 	%r119, %r42, %r43;
	add.s32 	%r115, %r115, %r2;
	add.s32 	%r111, %r111, 1;
	setp.ne.s32 	%p5, %r111, 0;
	@%p5 bra 	$L__BB1_3;
$L__BB1_4:
	setp.lt.u32 	%p6, %r7, 3;
	@%p6 bra 	$L__BB1_7;
	mul.wide.s32 	%rd8, %r2, 4;
	shl.b32 	%r59, %r2, 2;
$L__BB1_6:
	mul.wide.s32 	%rd6, %r115, 4;
	add.s64 	%rd7, %rd1, %rd6;
	ld.global.u32 	%r44, [%rd7];
	add.s32 	%r45, %r44, %r119;
	setp.lt.u32 	%p7, %r45, %r24;
	selp.b32 	%r46, 0, %r24, %p7;
	sub.s32 	%r47, %r45, %r46;
	add.s64 	%rd9, %rd7, %rd8;
	ld.global.u32 	%r48, [%rd9];
	add.s32 	%r49, %r48, %r47;
	setp.lt.u32 	%p8, %r49, %r24;
	selp.b32 	%r50, 0, %r24, %p8;
	sub.s32 	%r51, %r49, %r50;
	add.s64 	%rd10, %rd9, %rd8;
	ld.global.u32 	%r52, [%rd10];
	add.s32 	%r53, %r52, %r51;
	setp.lt.u32 	%p9, %r53, %r24;
	selp.b32 	%r54, 0, %r24, %p9;
	sub.s32 	%r55, %r53, %r54;
	add.s64 	%rd11, %rd10, %rd8;
	ld.global.u32 	%r56, [%rd11];
	add.s32 	%r57, %r56, %r55;
	setp.lt.u32 	%p10, %r57, %r24;
	selp.b32 	%r58, 0, %r24, %p10;
	sub.s32 	%r119, %r57, %r58;
	add.s32 	%r115, %r59, %r115;
	setp.lt.s32 	%p11, %r115, %r23;
	@%p11 bra 	$L__BB1_6;
$L__BB1_7:
	st.shared.u32 	[%r6], %r119;
$L__BB1_8:
	bar.sync 	0;
	setp.lt.u32 	%p12, %r1, 1024;
	@%p12 bra 	$L__BB1_12;
	setp.gt.u32 	%p16, %r3, 511;
	@%p16 bra 	$L__BB1_11;
	ld.shared.u32 	%r60, [%r6];
	ld.shared.u32 	%r61, [%r6+2048];
	add.s32 	%r62, %r61, %r60;
	setp.lt.u32 	%p17, %r62, %r24;
	selp.b32 	%r63, 0, %r24, %p17;
	sub.s32 	%r64, %r62, %r63;
	st.shared.u32 	[%r6], %r64;
$L__BB1_11:
	bar.sync 	0;
	bra.uni 	$L__BB1_13;
$L__BB1_12:
	setp.lt.u32 	%p13, %r1, 512;
	@%p13 bra 	$L__BB1_16;
$L__BB1_13:
	setp.gt.u32 	%p18, %r3, 255;
	@%p18 bra 	$L__BB1_15;
	ld.shared.u32 	%r65, [%r6];
	ld.shared.u32 	%r66, [%r6+1024];
	add.s32 	%r67, %r66, %r65;
	setp.lt.u32 	%p19, %r67, %r24;
	selp.b32 	%r68, 0, %r24, %p19;
	sub.s32 	%r69, %r67, %r68;
	st.shared.u32 	[%r6], %r69;
$L__BB1_15:
	bar.sync 	0;
	bra.uni 	$L__BB1_17;
$L__BB1_16:
	setp.lt.u32 	%p14, %r1, 256;
	@%p14 bra 	$L__BB1_20;
$L__BB1_17:
	setp.gt.u32 	%p20, %r3, 127;
	@%p20 bra 	$L__BB1_19;
	ld.shared.u32 	%r70, [%r6];
	ld.shared.u32 	%r71, [%r6+512];
	add.s32 	%r72, %r71, %r70;
	setp.lt.u32 	%p21, %r72, %r24;
	selp.b32 	%r73, 0, %r24, %p21;
	sub.s32 	%r74, %r72, %r73;
	st.shared.u32 	[%r6], %r74;
$L__BB1_19:
	bar.sync 	0;
	bra.uni 	$L__BB1_21;
$L__BB1_20:
	setp.lt.u32 	%p15, %r1, 128;
	@%p15 bra 	$L__BB1_24;
$L__BB1_21:
	setp.gt.u32 	%p22, %r3, 63;
	@%p22 bra 	$L__BB1_23;
	ld.shared.u32 	%r75, [%r6];
	ld.shared.u32 	%r76, [%r6+256];
	add.s32 	%r77, %r76, %r75;
	setp.lt.u32 	%p23, %r77, %r24;
	selp.b32 	%r78, 0, %r24, %p23;
	sub.s32 	%r79, %r77, %r78;
	st.shared.u32 	[%r6], %r79;
$L__BB1_23:
	bar.sync 	0;
$L__BB1_24:
	setp.gt.u32 	%p24, %r3, 31;
	@%p24 bra 	$L__BB1_27;
	ld.volatile.shared.u32 	%r80, [%r6];
	ld.volatile.shared.u32 	%r81, [%r6+128];
	add.s32 	%r82, %r81, %r80;
	setp.lt.u32 	%p25, %r82, %r24;
	selp.b32 	%r83, 0, %r24, %p25;
	sub.s32 	%r84, %r82, %r83;
	st.volatile.shared.u32 	[%r6], %r84;
	ld.volatile.shared.u32 	%r85, [%r6];
	ld.volatile.shared.u32 	%r86, [%r6+64];
	add.s32 	%r87, %r86, %r85;
	setp.lt.u32 	%p26, %r87, %r24;
	selp.b32 	%r88, 0, %r24, %p26;
	sub.s32 	%r89, %r87, %r88;
	st.volatile.shared.u32 	[%r6], %r89;
	ld.volatile.shared.u32 	%r90, [%r6];
	ld.volatile.shared.u32 	%r91, [%r6+32];
	add.s32 	%r92, %r91, %r90;
	setp.lt.u32 	%p27, %r92, %r24;
	selp.b32 	%r93, 0, %r24, %p27;
	sub.s32 	%r94, %r92, %r93;
	st.volatile.shared.u32 	[%r6], %r94;
	ld.volatile.shared.u32 	%r95, [%r6];
	ld.volatile.shared.u32 	%r96, [%r6+16];
	add.s32 	%r97, %r96, %r95;
	setp.lt.u32 	%p28, %r97, %r24;
	selp.b32 	%r98, 0, %r24, %p28;
	sub.s32 	%r99, %r97, %r98;
	st.volatile.shared.u32 	[%r6], %r99;
	ld.volatile.shared.u32 	%r100, [%r6];
	ld.volatile.shared.u32 	%r101, [%r6+8];
	add.s32 	%r102, %r101, %r100;
	setp.lt.u32 	%p29, %r102, %r24;
	selp.b32 	%r103, 0, %r24, %p29;
	sub.s32 	%r104, %r102, %r103;
	st.volatile.shared.u32 	[%r6], %r104;
	ld.volatile.shared.u32 	%r105, [%r6];
	ld.volatile.shared.u32 	%r106, [%r6+4];
	add.s32 	%r107, %r106, %r105;
	setp.lt.u32 	%p30, %r107, %r24;
	selp.b32 	%r108, 0, %r24, %p30;
	sub.s32 	%r109, %r107, %r108;
	st.volatile.shared.u32 	[%r6], %r109;
	setp.ne.s32 	%p31, %r3, 0;
	@%p31 bra 	$L__BB1_27;
	ld.shared.u32 	%r110, [_ZZ7sum_alliPiS_jE7tmp_sum];
	cvta.to.global.u64 	%rd12, %rd2;
	mul.wide.u32 	%rd13, %r4, 4;
	add.s64 	%rd14, %rd12, %rd13;
	st.global.u32 	[%rd14], %r110;
$L__BB1_27:
	ret;

}


// ===== COMPILED SASS (sm_100) =====

	.target	sm_100

	.elftype	@"ET_EXEC"


//--------------------- .note.nv.tkinfo           --------------------------
	.section	.note.nv.tkinfo,"",@"SHT_NOTE"
	.sectionflags	@"SHF_NOTE_NV_TKINFO"
	.tkinfo
        /*0018*/ 	.word	0x00000002
        /*0030*/ 	.string	""
        /*0030*/ 	.string	"ptxas"
        /*0030*/ 	.string	"Cuda compilation tools, release 13.0, V13.0.88"
        /*0030*/ 	.string	"Build cuda_13.0.r13.0/compiler.36424714_0"
        /*0030*/ 	.string	"-arch sm_100 -m 64 "



//--------------------- .note.nv.cuinfo           --------------------------
	.section	.note.nv.cuinfo,"",@"SHT_NOTE"
	.sectionflags	@"SHF_NOTE_NV_CUINFO"
        /*0018*/ 	.short	0x0002
        /*001a*/ 	.short	0x0064
        /*001c*/ 	.short	0x0082
	.zero		2


//--------------------- .nv.info                  --------------------------
	.section	.nv.info,"",@"SHT_CUDA_INFO"
	.align	4


	//----- nvinfo : EIATTR_REGCOUNT
	.align		4
        /*0000*/ 	.byte	0x04, 0x2f
        /*0002*/ 	.short	(.L_1 - .L_0)
	.align		4
.L_0:
        /*0004*/ 	.word	index@(_Z11my_hamiltoniPiS_j)
        /*0008*/ 	.word	0x0000001e


	//----- nvinfo : EIATTR_FRAME_SIZE
	.align		4
.L_1:
        /*000c*/ 	.byte	0x04, 0x11
        /*000e*/ 	.short	(.L_3 - .L_2)
	.align		4
.L_2:
        /*0010*/ 	.word	index@(_Z11my_hamiltoniPiS_j)
        /*0014*/ 	.word	0x00000000


	//----- nvinfo : EIATTR_REGCOUNT
	.align		4
.L_3:
        /*0018*/ 	.byte	0x04, 0x2f
        /*001a*/ 	.short	(.L_5 - .L_4)
	.align		4
.L_4:
        /*001c*/ 	.word	index@(_Z7sum_alliPiS_j)
        /*0020*/ 	.word	0x00000017


	//----- nvinfo : EIATTR_FRAME_SIZE
	.align		4
.L_5:
        /*0024*/ 	.byte	0x04, 0x11
        /*0026*/ 	.short	(.L_7 - .L_6)
	.align		4
.L_6:
        /*0028*/ 	.word	index@(_Z7sum_alliPiS_j)
        /*002c*/ 	.word	0x00000000


	//----- nvinfo : EIATTR_MIN_STACK_SIZE
	.align		4
.L_7:
        /*0030*/ 	.byte	0x04, 0x12
        /*0032*/ 	.short	(.L_9 - .L_8)
	.align		4
.L_8:
        /*0034*/ 	.word	index@(_Z7sum_alliPiS_j)
        /*0038*/ 	.word	0x00000000


	//----- nvinfo : EIATTR_MIN_STACK_SIZE
	.align		4
.L_9:
        /*003c*/ 	.byte	0x04, 0x12
        /*003e*/ 	.short	(.L_11 - .L_10)
	.align		4
.L_10:
        /*0040*/ 	.word	index@(_Z11my_hamiltoniPiS_j)
        /*0044*/ 	.word	0x00000000
.L_11:


//--------------------- .nv.compat                --------------------------
	.section	.nv.compat,"",@"SHT_CUDA_COMPAT_INFO"
	.align	4
        /*0000*/ 	.byte	0x02, 0x09, 0x00, 0x00, 0x02, 0x02, 0x01, 0x00, 0x02, 0x05, 0x05, 0x00, 0x03, 0x07, 0x01, 0x01
        /*0010*/ 	.byte	0x02, 0x03, 0x00, 0x00, 0x02, 0x06, 0x01, 0x00, 0x04, 0x0b, 0x08, 0x00, 0x09, 0x00, 0x00, 0x00
        /*0020*/ 	.byte	0x00, 0x00, 0x00, 0x00


//--------------------- .nv.info._Z7sum_alliPiS_j --------------------------
	.section	.nv.info._Z7sum_alliPiS_j,"",@"SHT_CUDA_INFO"
	.sectionflags	@""
	.align	4


	//----- nvinfo : EIATTR_CUDA_API_VERSION
	.align		4
        /*0000*/ 	.byte	0x04, 0x37
        /*0002*/ 	.short	(.L_13 - .L_12)
.L_12:
        /*0004*/ 	.word	0x00000082


	//----- nvinfo : EIATTR_KPARAM_INFO
	.align		4
.L_13:
        /*0008*/ 	.byte	0x04, 0x17
        /*000a*/ 	.short	(.L_15 - .L_14)
.L_14:
        /*000c*/ 	.word	0x00000000
        /*0010*/ 	.short	0x0003
        /*0012*/ 	.short	0x0018
        /*0014*/ 	.byte	0x00, 0xf0, 0x11, 0x00


	//----- nvinfo : EIATTR_KPARAM_INFO
	.align		4
.L_15:
        /*0018*/ 	.byte	0x04, 0x17
        /*001a*/ 	.short	(.L_17 - .L_16)
.L_16:
        /*001c*/ 	.word	0x00000000
        /*0020*/ 	.short	0x0002
        /*0022*/ 	.short	0x0010
        /*0024*/ 	.byte	0x00, 0xf5, 0x21, 0x00


	//----- nvinfo : EIATTR_KPARAM_INFO
	.align		4
.L_17:
        /*0028*/ 	.byte	0x04, 0x17
        /*002a*/ 	.short	(.L_19 - .L_18)
.L_18:
        /*002c*/ 	.word	0x00000000
        /*0030*/ 	.short	0x0001
        /*0032*/ 	.short	0x0008
        /*0034*/ 	.byte	0x00, 0xf5, 0x21, 0x00


	//----- nvinfo : EIATTR_KPARAM_INFO
	.align		4
.L_19:
        /*0038*/ 	.byte	0x04, 0x17
        /*003a*/ 	.short	(.L_21 - .L_20)
.L_20:
        /*003c*/ 	.word	0x00000000
        /*0040*/ 	.short	0x0000
        /*0042*/ 	.short	0x0000
        /*0044*/ 	.byte	0x00, 0xf0, 0x11, 0x00


	//----- nvinfo : EIATTR_SPARSE_MMA_MASK
	.align		4
.L_21:
        /*0048*/ 	.byte	0x03, 0x50
        /*004a*/ 	.short	0x0000


	//----- nvinfo : EIATTR_MAXREG_COUNT
	.align		4
        /*004c*/ 	.byte	0x03, 0x1b
        /*004e*/ 	.short	0x00ff


	//----- nvinfo : EIATTR_NUM_BARRIERS
	.align		4
        /*0050*/ 	.byte	0x02, 0x4c
        /*0052*/ 	.byte	0x01
	.zero		1


	//----- nvinfo : EIATTR_MERCURY_ISA_VERSION
	.align		4
        /*0054*/ 	.byte	0x03, 0x5f
        /*0056*/ 	.short	0x0101


	//----- nvinfo : EIATTR_VRC_CTA_INIT_COUNT
	.align		4
        /*0058*/ 	.byte	0x02, 0x4a
	.zero		1
	.zero		1


	//----- nvinfo : EIATTR_EXIT_INSTR_OFFSETS
	.align		4
        /*005c*/ 	.byte	0x04, 0x1c
        /*005e*/ 	.short	(.L_23 - .L_22)


	//   ....[0]....
.L_22:
        /*0060*/ 	.word	0x00000940


	//   ....[1]....
        /*0064*/ 	.word	0x00000c10


	//   ....[2]....
        /*0068*/ 	.word	0x00000c60


	//----- nvinfo : EIATTR_CRS_STACK_SIZE
	.align		4
.L_23:
        /*006c*/ 	.byte	0x04, 0x1e
        /*006e*/ 	.short	(.L_25 - .L_24)
.L_24:
        /*0070*/ 	.word	0x00000000


	//----- nvinfo : EIATTR_CBANK_PARAM_SIZE
	.align		4
.L_25:
        /*0074*/ 	.byte	0x03, 0x19
        /*0076*/ 	.short	0x001c


	//----- nvinfo : EIATTR_PARAM_CBANK
	.align		4
        /*0078*/ 	.byte	0x04, 0x0a
        /*007a*/ 	.short	(.L_27 - .L_26)
	.align		4
.L_26:
        /*007c*/ 	.word	index@(.nv.constant0._Z7sum_alliPiS_j)
        /*0080*/ 	.short	0x0380
        /*0082*/ 	.short	0x001c


	//----- nvinfo : EIATTR_SW_WAR
	.align		4
.L_27:
        /*0084*/ 	.byte	0x04, 0x36
        /*0086*/ 	.short	(.L_29 - .L_28)
.L_28:
        /*0088*/ 	.word	0x00000008
.L_29:


//--------------------- .nv.info._Z11my_hamiltoniPiS_j --------------------------
	.section	.nv.info._Z11my_hamiltoniPiS_j,"",@"SHT_CUDA_INFO"
	.sectionflags	@""
	.align	4


	//----- nvinfo : EIATTR_CUDA_API_VERSION
	.align		4
        /*0000*/ 	.byte	0x04, 0x37
        /*0002*/ 	.short	(.L_31 - .L_30)
.L_30:
        /*0004*/ 	.word	0x00000082


	//----- nvinfo : EIATTR_KPARAM_INFO
	.align		4
.L_31:
        /*0008*/ 	.byte	0x04, 0x17
        /*000a*/ 	.short	(.L_33 - .L_32)
.L_32:
        /*000c*/ 	.word	0x00000000
        /*0010*/ 	.short	0x0003
        /*0012*/ 	.short	0x0018
        /*0014*/ 	.byte	0x00, 0xf0, 0x11, 0x00


	//----- nvinfo : EIATTR_KPARAM_INFO
	.align		4
.L_33:
        /*0018*/ 	.byte	0x04, 0x17
        /*001a*/ 	.short	(.L_35 - .L_34)
.L_34:
        /*001c*/ 	.word	0x00000000
        /*0020*/ 	.short	0x0002
        /*0022*/ 	.short	0x0010
        /*0024*/ 	.byte	0x00, 0xf5, 0x21, 0x00


	//----- nvinfo : EIATTR_KPARAM_INFO
	.align		4
.L_35:
        /*0028*/ 	.byte	0x04, 0x17
        /*002a*/ 	.short	(.L_37 - .L_36)
.L_36:
        /*002c*/ 	.word	0x00000000
        /*0030*/ 	.short	0x0001
        /*0032*/ 	.short	0x0008
        /*0034*/ 	.byte	0x00, 0xf5, 0x21, 0x00


	//----- nvinfo : EIATTR_KPARAM_INFO
	.align		4
.L_37:
        /*0038*/ 	.byte	0x04, 0x17
        /*003a*/ 	.short	(.L_39 - .L_38)
.L_38:
        /*003c*/ 	.word	0x00000000
        /*0040*/ 	.short	0x0000
        /*0042*/ 	.short	0x0000
        /*0044*/ 	.byte	0x00, 0xf0, 0x11, 0x00


	//----- nvinfo : EIATTR_SPARSE_MMA_MASK
	.align		4
.L_39:
        /*0048*/ 	.byte	0x03, 0x50
        /*004a*/ 	.short	0x0000


	//----- nvinfo : EIATTR_MAXREG_COUNT
	.align		4
        /*004c*/ 	.byte	0x03, 0x1b
        /*004e*/ 	.short	0x00ff


	//----- nvinfo : EIATTR_NUM_BARRIERS
	.align		4
        /*0050*/ 	.byte	0x02, 0x4c
        /*0052*/ 	.byte	0x01
	.zero		1


	//----- nvinfo : EIATTR_MERCURY_ISA_VERSION
	.align		4
        /*0054*/ 	.byte	0x03, 0x5f
        /*0056*/ 	.short	0x0101


	//----- nvinfo : EIATTR_VRC_CTA_INIT_COUNT
	.align		4
        /*0058*/ 	.byte	0x02, 0x4a
	.zero		1
	.zero		1


	//----- nvinfo : EIATTR_EXIT_INSTR_OFFSETS
	.align		4
        /*005c*/ 	.byte	0x04, 0x1c
        /*005e*/ 	.short	(.L_41 - .L_40)


	//   ....[0]....
.L_40:
        /*0060*/ 	.word	0x00002500


	//   ....[1]....
        /*0064*/ 	.word	0x00002540


	//----- nvinfo : EIATTR_CBANK_PARAM_SIZE
	.align		4
.L_41:
        /*0068*/ 	.byte	0x03, 0x19
        /*006a*/ 	.short	0x001c


	//----- nvinfo : EIATTR_PARAM_CBANK
	.align		4
        /*006c*/ 	.byte	0x04, 0x0a
        /*006e*/ 	.short	(.L_43 - .L_42)
	.align		4
.L_42:
        /*0070*/ 	.word	index@(.nv.constant0._Z11my_hamiltoniPiS_j)
        /*0074*/ 	.short	0x0380
        /*0076*/ 	.short	0x001c


	//----- nvinfo : EIATTR_SW_WAR
	.align		4
.L_43:
        /*0078*/ 	.byte	0x04, 0x36
        /*007a*/ 	.short	(.L_45 - .L_44)
.L_44:
        /*007c*/ 	.word	0x00000008
.L_45:


//--------------------- .nv.callgraph             --------------------------
	.section	.nv.callgraph,"",@"SHT_CUDA_CALLGRAPH"
	.align	4
	.sectionentsize	8
	.align		4
        /*0000*/ 	.word	0x00000000
	.align		4
        /*0004*/ 	.word	0xffffffff
	.align		4
        /*0008*/ 	.word	0x00000000
	.align		4
        /*000c*/ 	.word	0xfffffffe
	.align		4
        /*0010*/ 	.word	0x00000000
	.align		4
        /*0014*/ 	.word	0xfffffffd
	.align		4
        /*0018*/ 	.word	0x00000000
	.align		4
        /*001c*/ 	.word	0xfffffffc


//--------------------- .text._Z7sum_alliPiS_j    --------------------------
	.section	.text._Z7sum_alliPiS_j,"ax",@progbits
	.align	128
        .global         _Z7sum_alliPiS_j
        .type           _Z7sum_alliPiS_j,@function
        .size           _Z7sum_alliPiS_j,(.L_x_37 - _Z7sum_alliPiS_j)
        .other          _Z7sum_alliPiS_j,@"STO_CUDA_ENTRY STV_DEFAULT"
_Z7sum_alliPiS_j:
.text._Z7sum_alliPiS_j:
[----:B------:R-:W-:Y:S08]  /*0000*/  LDC R1, c[0x0][0x37c] ;  /* 0x0000df00ff017b82 */ /* 0x000ff00000000800 */
[----:B------:R-:W0:Y:S01]  /*0010*/  S2UR UR5, SR_CgaCtaId ;  /* 0x00000000000579c3 */ /* 0x000e220000008800 */
[----:B------:R-:W1:Y:S01]  /*0020*/  S2R R3, SR_TID.X ;  /* 0x0000000000037919 */ /* 0x000e620000002100 */
[----:B------:R-:W2:Y:S01]  /*0030*/  LDCU UR8, c[0x0][0x360] ;  /* 0x00006c00ff0877ac */ /* 0x000ea20008000800 */
[----:B------:R-:W-:Y:S01]  /*0040*/  BSSY.RECONVERGENT B0, `(.L_x_0) ;  /* 0x000005a000007945 */ /* 0x000fe20003800200 */
[----:B------:R-:W2:Y:S01]  /*0050*/  S2R R0, SR_CTAID.X ;  /* 0x0000000000007919 */ /* 0x000ea20000002500 */
[----:B------:R-:W-:Y:S01]  /*0060*/  UMOV UR4, 0x400 ;  /* 0x0000040000047882 */ /* 0x000fe20000000000 */
[----:B------:R-:W3:Y:S02]  /*0070*/  LDCU.64 UR6, c[0x0][0x358] ;  /* 0x00006b00ff0677ac */ /* 0x000ee40008000a00 */
[----:B------:R-:W4:Y:S01]  /*0080*/  LDC R4, c[0x0][0x370] ;  /* 0x0000dc00ff047b82 */ /* 0x000f220000000800 */
[----:B0-----:R-:W-:Y:S01]  /*0090*/  ULEA UR4, UR5, UR4, 0x18 ;  /* 0x0000000405047291 */ /* 0x001fe2000f8ec0ff */
[----:B------:R-:W0:Y:S05]  /*00a0*/  LDCU UR5, c[0x0][0x380] ;  /* 0x00007000ff0577ac */ /* 0x000e2a0008000800 */
[----:B-1----:R-:W-:Y:S01]  /*00b0*/  LEA R2, R3, UR4, 0x2 ;  /* 0x0000000403027c11 */ /* 0x002fe2000f8e10ff */
[----:B--2---:R-:W-:-:S04]  /*00c0*/  IMAD R5, R0, UR8, R3 ;  /* 0x0000000800057c24 */ /* 0x004fc8000f8e0203 */
[----:B------:R1:W-:Y:S01]  /*00d0*/  STS [R2], RZ ;  /* 0x000000ff02007388 */ /* 0x0003e20000000800 */
[----:B0-----:R-:W-:-:S13]  /*00e0*/  ISETP.GE.AND P0, PT, R5, UR5, PT ;  /* 0x0000000505007c0c */ /* 0x001fda000bf06270 */
[----:B-1-34-:R-:W-:Y:S05]  /*00f0*/  @P0 BRA `(.L_x_1) ;  /* 0x0000000400380947 */ /* 0x01afea0003800000 */
[----:B------:R-:W-:Y:S01]  /*0100*/  IMAD R4, R4, UR8, RZ ;  /* 0x0000000804047c24 */ /* 0x000fe2000f8e02ff */
[----:B------:R-:W-:Y:S03]  /*0110*/  BSSY.RECONVERGENT B1, `(.L_x_2) ;  /* 0x000002f000017945 */ /* 0x000fe60003800200 */
[----:B------:R-:W0:Y:S01]  /*0120*/  I2F.U32.RP R11, R4 ;  /* 0x00000004000b7306 */ /* 0x000e220000209000 */
[C---:B------:R-:W-:Y:S01]  /*0130*/  IMAD.IADD R8, R4.reuse, 0x1, R5 ;  /* 0x0000000104087824 */ /* 0x040fe200078e0205 */
[----:B------:R-:W-:Y:S01]  /*0140*/  ISETP.NE.U32.AND P2, PT, R4, RZ, PT ;  /* 0x000000ff0400720c */ /* 0x000fe20003f45070 */
[----:B------:R-:W-:-:S03]  /*0150*/  IMAD.MOV R13, RZ, RZ, -R4 ;  /* 0x000000ffff0d7224 */ /* 0x000fc600078e0a04 */
[C---:B------:R-:W-:Y:S02]  /*0160*/  ISETP.GE.AND P0, PT, R8.reuse, UR5, PT ;  /* 0x0000000508007c0c */ /* 0x040fe4000bf06270 */
[----:B------:R-:W-:Y:S02]  /*0170*/  VIMNMX R9, PT, PT, R8, UR5, !PT ;  /* 0x0000000508097c48 */ /* 0x000fe4000ffe0100 */
[----:B------:R-:W-:-:S04]  /*0180*/  SEL R10, RZ, 0x1, P0 ;  /* 0x00000001ff0a7807 */ /* 0x000fc80000000000 */
[----:B------:R-:W-:Y:S01]  /*0190*/  IADD3 R9, PT, PT, R9, -R8, -R10 ;  /* 0x8000000809097210 */ /* 0x000fe20007ffe80a */
[----:B0-----:R-:W0:Y:S01]  /*01a0*/  MUFU.RCP R11, R11 ;  /* 0x0000000b000b7308 */ /* 0x001e220000001000 */
[----:B------:R-:W1:Y:S01]  /*01b0*/  LDC R8, c[0x0][0x398] ;  /* 0x0000e600ff087b82 */ /* 0x000e620000000800 */
[----:B0-----:R-:W-:-:S06]  /*01c0*/  VIADD R6, R11, 0xffffffe ;  /* 0x0ffffffe0b067836 */ /* 0x001fcc0000000000 */
[----:B------:R0:W2:Y:S02]  /*01d0*/  F2I.FTZ.U32.TRUNC.NTZ R7, R6 ;  /* 0x0000000600077305 */ /* 0x0000a4000021f000 */
[----:B0-----:R-:W-:Y:S02]  /*01e0*/  IMAD.MOV.U32 R6, RZ, RZ, RZ ;  /* 0x000000ffff067224 */ /* 0x001fe400078e00ff */
[----:B--2---:R-:W-:-:S04]  /*01f0*/  IMAD R13, R13, R7, RZ ;  /* 0x000000070d0d7224 */ /* 0x004fc800078e02ff */
[----:B------:R-:W-:-:S06]  /*0200*/  IMAD.HI.U32 R12, R7, R13, R6 ;  /* 0x0000000d070c7227 */ /* 0x000fcc00078e0006 */
[----:B------:R-:W-:-:S04]  /*0210*/  IMAD.HI.U32 R7, R12, R9, RZ ;  /* 0x000000090c077227 */ /* 0x000fc800078e00ff */
[----:B------:R-:W-:-:S04]  /*0220*/  IMAD.MOV R6, RZ, RZ, -R7 ;  /* 0x000000ffff067224 */ /* 0x000fc800078e0a07 */
[----:B------:R-:W-:-:S05]  /*0230*/  IMAD R9, R4, R6, R9 ;  /* 0x0000000604097224 */ /* 0x000fca00078e0209 */
[----:B------:R-:W-:-:S13]  /*0240*/  ISETP.GE.U32.AND P0, PT, R9, R4, PT ;  /* 0x000000040900720c */ /* 0x000fda0003f06070 */
[----:B------:R-:W-:Y:S02]  /*0250*/  @P0 IMAD.IADD R9, R9, 0x1, -R4 ;  /* 0x0000000109090824 */ /* 0x000fe400078e0a04 */
[----:B------:R-:W-:-:S03]  /*0260*/  @P0 VIADD R7, R7, 0x1 ;  /* 0x0000000107070836 */ /* 0x000fc60000000000 */
[----:B------:R-:W-:Y:S01]  /*0270*/  ISETP.GE.U32.AND P1, PT, R9, R4, PT ;  /* 0x000000040900720c */ /* 0x000fe20003f26070 */
[----:B------:R-:W-:-:S12]  /*0280*/  IMAD.MOV.U32 R9, RZ, RZ, RZ ;  /* 0x000000ffff097224 */ /* 0x000fd800078e00ff */
[----:B------:R-:W-:Y:S01]  /*0290*/  @P1 VIADD R7, R7, 0x1 ;  /* 0x0000000107071836 */ /* 0x000fe20000000000 */
[----:B------:R-:W-:-:S05]  /*02a0*/  @!P2 LOP3.LUT R7, RZ, R4, RZ, 0x33, !PT ;  /* 0x00000004ff07a212 */ /* 0x000fca00078e33ff */
[----:B------:R-:W-:-:S05]  /*02b0*/  IMAD.IADD R10, R10, 0x1, R7 ;  /* 0x000000010a0a7824 */ /* 0x000fca00078e0207 */
[C---:B------:R-:W-:Y:S02]  /*02c0*/  LOP3.LUT R6, R10.reuse, 0x3, RZ, 0xc0, !PT ;  /* 0x000000030a067812 */ /* 0x040fe400078ec0ff */
[----:B------:R-:W-:Y:S02]  /*02d0*/  ISETP.GE.U32.AND P0, PT, R10, 0x3, PT ;  /* 0x000000030a00780c */ /* 0x000fe40003f06070 */
[----:B------:R-:W-:-:S13]  /*02e0*/  ISETP.NE.AND P1, PT, R6, 0x3, PT ;  /* 0x000000030600780c */ /* 0x000fda0003f25270 */
[----:B-1----:R-:W-:Y:S05]  /*02f0*/  @!P1 BRA `(.L_x_3) ;  /* 0x0000000000409947 */ /* 0x002fea0003800000 */
[----:B------:R-:W0:Y:S01]  /*0300*/  LDC R16, c[0x0][0x398] ;  /* 0x0000e600ff107b82 */ /* 0x000e220000000800 */
[----:B------:R-:W-:-:S05]  /*0310*/  VIADD R9, R10, 0x1 ;  /* 0x000000010a097836 */ /* 0x000fca0000000000 */
[----:B------:R-:W-:Y:S01]  /*0320*/  LOP3.LUT R10, R9, 0x3, RZ, 0xc0, !PT ;  /* 0x00000003090a7812 */ /* 0x000fe200078ec0ff */
[----:B------:R-:W-:Y:S01]  /*0330*/  IMAD.MOV.U32 R9, RZ, RZ, RZ ;  /* 0x000000ffff097224 */ /* 0x000fe200078e00ff */
[----:B------:R-:W1:Y:S03]  /*0340*/  LDC.64 R6, c[0x0][0x388] ;  /* 0x0000e200ff067b82 */ /* 0x000e660000000a00 */
[----:B------:R-:W-:-:S07]  /*0350*/  IMAD.MOV R12, RZ, RZ, -R10 ;  /* 0x000000ffff0c7224 */ /* 0x000fce00078e0a0a */
.L_x_4:
[----:B-1----:R-:W-:-:S06]  /*0360*/  IMAD.WIDE R10, R5, 0x4, R6 ;  /* 0x00000004050a7825 */ /* 0x002fcc00078e0206 */
[----:B------:R-:W2:Y:S01]  /*0370*/  LDG.E R10, desc[UR6][R10.64] ;  /* 0x000000060a0a7981 */ /* 0x000ea2000c1e1900 */
[----:B------:R-:W-:Y:S02]  /*0380*/  VIADD R12, R12, 0x1 ;  /* 0x000000010c0c7836 */ /* 0x000fe40000000000 */
[----:B------:R-:W-:-:S03]  /*0390*/  IMAD.IADD R5, R4, 0x1, R5 ;  /* 0x0000000104057824 */ /* 0x000fc600078e0205 */
[----:B------:R-:W-:Y:S01]  /*03a0*/  ISETP.NE.AND P2, PT, R12, RZ, PT ;  /* 0x000000ff0c00720c */ /* 0x000fe20003f45270 */
[----:B--2---:R-:W-:-:S05]  /*03b0*/  IMAD.IADD R9, R10, 0x1, R9 ;  /* 0x000000010a097824 */ /* 0x004fca00078e0209 */
[----:B0-----:R-:W-:-:S04]  /*03c0*/  ISETP.GE.U32.AND P1, PT, R9, R16, PT ;  /* 0x000000100900720c */ /* 0x001fc80003f26070 */
[----:B------:R-:W-:-:S05]  /*03d0*/  SEL R14, R16, RZ, P1 ;  /* 0x000000ff100e7207 */ /* 0x000fca0000800000 */
[----:B------:R-:W-:Y:S01]  /*03e0*/  IMAD.IADD R9, R9, 0x1, -R14 ;  /* 0x0000000109097824 */ /* 0x000fe200078e0a0e */
[----:B------:R-:W-:Y:S06]  /*03f0*/  @P2 BRA `(.L_x_4) ;  /* 0xfffffffc00d82947 */ /* 0x000fec000383ffff */
.L_x_3:
[----:B------:R-:W-:Y:S05]  /*0400*/  BSYNC.RECONVERGENT B1 ;  /* 0x0000000000017941 */ /* 0x000fea0003800200 */
.L_x_2:
[----:B------:R-:W0:Y:S01]  /*0410*/  LDC.64 R6, c[0x0][0x388] ;  /* 0x0000e200ff067b82 */ /* 0x000e220000000a00 */
[----:B------:R-:W-:Y:S04]  /*0420*/  BSSY.RECONVERGENT B1, `(.L_x_5) ;  /* 0x000001a000017945 */ /* 0x000fe80003800200 */
[----:B------:R-:W-:Y:S05]  /*0430*/  @!P0 BRA `(.L_x_6) ;  /* 0x0000000000608947 */ /* 0x000fea0003800000 */
.L_x_7:
[----:B0-----:R-:W-:-:S05]  /*0440*/  IMAD.WIDE R16, R5, 0x4, R6 ;  /* 0x0000000405107825 */ /* 0x001fca00078e0206 */
[----:B------:R-:W2:Y:S01]  /*0450*/  LDG.E R18, desc[UR6][R16.64] ;  /* 0x0000000610127981 */ /* 0x000ea2000c1e1900 */
[----:B------:R-:W-:-:S05]  /*0460*/  IMAD.WIDE R10, R4, 0x4, R16 ;  /* 0x00000004040a7825 */ /* 0x000fca00078e0210 */
[----:B------:R-:W3:Y:S01]  /*0470*/  LDG.E R19, desc[UR6][R10.64] ;  /* 0x000000060a137981 */ /* 0x000ee2000c1e1900 */
[----:B------:R-:W-:-:S05]  /*0480*/  IMAD.WIDE R12, R4, 0x4, R10 ;  /* 0x00000004040c7825 */ /* 0x000fca00078e020a */
[----:B------:R-:W4:Y:S01]  /*0490*/  LDG.E R20, desc[UR6][R12.64] ;  /* 0x000000060c147981 */ /* 0x000f22000c1e1900 */
[----:B------:R-:W-:-:S06]  /*04a0*/  IMAD.WIDE R14, R4, 0x4, R12 ;  /* 0x00000004040e7825 */ /* 0x000fcc00078e020c */
[----:B------:R-:W5:Y:S01]  /*04b0*/  LDG.E R14, desc[UR6][R14.64] ;  /* 0x000000060e0e7981 */ /* 0x000f62000c1e1900 */
[----:B------:R-:W-:-:S05]  /*04c0*/  IMAD R5, R4, 0x4, R5 ;  /* 0x0000000404057824 */ /* 0x000fca00078e0205 */
[----:B------:R-:W-:Y:S01]  /*04d0*/  ISETP.GE.AND P1, PT, R5, UR5, PT ;  /* 0x0000000505007c0c */ /* 0x000fe2000bf26270 */
[----:B--2---:R-:W-:-:S05]  /*04e0*/  IMAD.IADD R9, R18, 0x1, R9 ;  /* 0x0000000112097824 */ /* 0x004fca00078e0209 */
[----:B------:R-:W-:-:S04]  /*04f0*/  ISETP.GE.U32.AND P0, PT, R9, R8, PT ;  /* 0x000000080900720c */ /* 0x000fc80003f06070 */
[----:B------:R-:W-:-:S04]  /*0500*/  SEL R18, R8, RZ, P0 ;  /* 0x000000ff08127207 */ /* 0x000fc80000000000 */
[----:B---3--:R-:W-:-:S04]  /*0510*/  IADD3 R19, PT, PT, R19, R9, -R18 ;  /* 0x0000000913137210 */ /* 0x008fc80007ffe812 */
[----:B------:R-:W-:-:S04]  /*0520*/  ISETP.GE.U32.AND P0, PT, R19, R8, PT ;  /* 0x000000081300720c */ /* 0x000fc80003f06070 */
[----:B------:R-:W-:-:S04]  /*0530*/  SEL R16, R8, RZ, P0 ;  /* 0x000000ff08107207 */ /* 0x000fc80000000000 */
[----:B----4-:R-:W-:-:S04]  /*0540*/  IADD3 R19, PT, PT, R20, R19, -R16 ;  /* 0x0000001314137210 */ /* 0x010fc80007ffe810 */
[----:B------:R-:W-:-:S04]  /*0550*/  ISETP.GE.U32.AND P0, PT, R19, R8, PT ;  /* 0x000000081300720c */ /* 0x000fc80003f06070 */
[----:B------:R-:W-:-:S04]  /*0560*/  SEL R10, R8, RZ, P0 ;  /* 0x000000ff080a7207 */ /* 0x000fc80000000000 */
[----:B-----5:R-:W-:-:S04]  /*0570*/  IADD3 R9, PT, PT, R14, R19, -R10 ;  /* 0x000000130e097210 */ /* 0x020fc80007ffe80a */
[----:B------:R-:W-:-:S04]  /*0580*/  ISETP.GE.U32.AND P0, PT, R9, R8, PT ;  /* 0x000000080900720c */ /* 0x000fc80003f06070 */
[----:B------:R-:W-:-:S05]  /*0590*/  SEL R10, R8, RZ, P0 ;  /* 0x000000ff080a7207 */ /* 0x000fca0000000000 */
[----:B------:R-:W-:Y:S01]  /*05a0*/  IMAD.IADD R9, R9, 0x1, -R10 ;  /* 0x0000000109097824 */ /* 0x000fe200078e0a0a */
[----:B------:R-:W-:Y:S06]  /*05b0*/  @!P1 BRA `(.L_x_7) ;  /* 0xfffffffc00a09947 */ /* 0x000fec000383ffff */
.L_x_6:
[----:B------:R-:W-:Y:S05]  /*05c0*/  BSYNC.RECONVERGENT B1 ;  /* 0x0000000000017941 */ /* 0x000fea0003800200 */
.L_x_5:
[----:B------:R1:W-:Y:S02]  /*05d0*/  STS [R2], R9 ;  /* 0x0000000902007388 */ /* 0x0003e40000000800 */
.L_x_1:
[----:B------:R-:W-:Y:S05]  /*05e0*/  BSYNC.RECONVERGENT B0 ;  /* 0x0000000000007941 */ /* 0x000fea0003800200 */
.L_x_0:
[----:B------:R-:W-:Y:S01]  /*05f0*/  BAR.SYNC.DEFER_BLOCKING 0x0 ;  /* 0x0000000000007b1d */ /* 0x000fe20000010000 */
[----:B------:R-:W-:-:S09]  /*0600*/  UISETP.GE.U32.AND UP0, UPT, UR8, 0x400, UPT ;  /* 0x000004000800788c */ /* 0x000fd2000bf06070 */
[----:B------:R-:W-:Y:S05]  /*0610*/  BRA.U !UP0, `(.L_x_8) ;  /* 0x00000001082c7547 */ /* 0x000fea000b800000 */
[----:B------:R-:W-:-:S13]  /*0620*/  ISETP.GT.U32.AND P0, PT, R3, 0x1ff, PT ;  /* 0x000001ff0300780c */ /* 0x000fda0003f04070 */
[----:B------:R-:W-:Y:S01]  /*0630*/  @!P0 LDS R4, [R2] ;  /* 0x0000000002048984 */ /* 0x000fe20000000800 */
[----:B0-----:R-:W0:Y:S03]  /*0640*/  @!P0 LDC R7, c[0x0][0x398] ;  /* 0x0000e600ff078b82 */ /* 0x001e260000000800 */
[----:B------:R-:W2:Y:S02]  /*0650*/  @!P0 LDS R5, [R2+0x800] ;  /* 0x0008000002058984 */ /* 0x000ea40000000800 */
[----:B--2---:R-:W-:-:S05]  /*0660*/  @!P0 IMAD.IADD R4, R4, 0x1, R5 ;  /* 0x0000000104048824 */ /* 0x004fca00078e0205 */
[----:B0-----:R-:W-:-:S04]  /*0670*/  @!P0 ISETP.GE.U32.AND P1, PT, R4, R7, PT ;  /* 0x000000070400820c */ /* 0x001fc80003f26070 */
[----:B------:R-:W-:-:S05]  /*0680*/  @!P0 SEL R5, R7, RZ, P1 ;  /* 0x000000ff07058207 */ /* 0x000fca0000800000 */
[----:B------:R-:W-:-:S05]  /*0690*/  @!P0 IMAD.IADD R5, R4, 0x1, -R5 ;  /* 0x0000000104058824 */ /* 0x000fca00078e0a05 */
[----:B------:R0:W-:Y:S01]  /*06a0*/  @!P0 STS [R2], R5 ;  /* 0x0000000502008388 */ /* 0x0001e20000000800 */
[----:B------:R-:W-:Y:S06]  /*06b0*/  BAR.SYNC.DEFER_BLOCKING 0x0 ;  /* 0x0000000000007b1d */ /* 0x000fec0000010000 */
[----:B------:R-:W-:Y:S05]  /*06c0*/  BRA `(.L_x_9) ;  /* 0x0000000000087947 */ /* 0x000fea0003800000 */
.L_x_8:
[----:B------:R-:W-:-:S09]  /*06d0*/  UISETP.GE.U32.AND UP0, UPT, UR8, 0x200, UPT ;  /* 0x000002000800788c */ /* 0x000fd2000bf06070 */
[----:B------:R-:W-:Y:S05]  /*06e0*/  BRA.U !UP0, `(.L_x_10) ;  /* 0x00000001082c7547 */ /* 0x000fea000b800000 */
.L_x_9:
        /* <DEDUP_REMOVED lines=11> */
.L_x_10:
[----:B------:R-:W-:-:S09]  /*07a0*/  UISETP.GE.U32.AND UP0, UPT, UR8, 0x100, UPT ;  /* 0x000001000800788c */ /* 0x000fd2000bf06070 */
[----:B------:R-:W-:Y:S05]  /*07b0*/  BRA.U !UP0, `(.L_x_12) ;  /* 0x00000001082c7547 */ /* 0x000fea000b800000 */
.L_x_11:
[----:B------:R-:W-:-:S13]  /*07c0*/  ISETP.GT.U32.AND P0, PT, R3, 0x7f, PT ;  /* 0x0000007f0300780c */ /* 0x000fda0003f04070 */
[----:B------:R-:W-:Y:S01]  /*07d0*/  @!P0 LDS R4, [R2] ;  /* 0x0000000002048984 */ /* 0x000fe20000000800 */
[----:B0-----:R-:W0:Y:S03]  /*07e0*/  @!P0 LDC R7, c[0x0][0x398] ;  /* 0x0000e600ff078b82 */ /* 0x001e260000000800 */
[----:B--2---:R-:W2:Y:S02]  /*07f0*/  @!P0 LDS R5, [R2+0x200] ;  /* 0x0002000002058984 */ /* 0x004ea40000000800 */
[----:B--2---:R-:W-:-:S05]  /*0800*/  @!P0 IMAD.IADD R4, R4, 0x1, R5 ;  /* 0x0000000104048824 */ /* 0x004fca00078e0205 */
[----:B0-----:R-:W-:-:S04]  /*0810*/  @!P0 ISETP.GE.U32.AND P1, PT, R4, R7, PT ;  /* 0x000000070400820c */ /* 0x001fc80003f26070 */
[----:B------:R-:W-:-:S05]  /*0820*/  @!P0 SEL R5, R7, RZ, P1 ;  /* 0x000000ff07058207 */ /* 0x000fca0000800000 */
[----:B------:R-:W-:-:S05]  /*0830*/  @!P0 IMAD.IADD R5, R4, 0x1, -R5 ;  /* 0x0000000104058824 */ /* 0x000fca00078e0a05 */
[----:B------:R2:W-:Y:S01]  /*0840*/  @!P0 STS [R2], R5 ;  /* 0x0000000502008388 */ /* 0x0005e20000000800 */
[----:B------:R-:W-:Y:S06]  /*0850*/  BAR.SYNC.DEFER_BLOCKING 0x0 ;  /* 0x0000000000007b1d */ /* 0x000fec0000010000 */
[----:B------:R-:W-:Y:S05]  /*0860*/  BRA `(.L_x_13) ;  /* 0x0000000000087947 */ /* 0x000fea0003800000 */
.L_x_12:
[----:B------:R-:W-:-:S09]  /*0870*/  UISETP.GE.U32.AND UP0, UPT, UR8, 0x80, UPT ;  /* 0x000000800800788c */ /* 0x000fd2000bf06070 */
[----:B------:R-:W-:Y:S05]  /*0880*/  BRA.U !UP0, `(.L_x_14) ;  /* 0x0000000108287547 */ /* 0x000fea000b800000 */
.L_x_13:
        /* <DEDUP_REMOVED lines=10> */
.L_x_14:
[----:B------:R-:W-:-:S13]  /*0930*/  ISETP.GT.U32.AND P0, PT, R3, 0x1f, PT ;  /* 0x0000001f0300780c */ /* 0x000fda0003f04070 */
[----:B------:R-:W-:Y:S05]  /*0940*/  @P0 EXIT ;  /* 0x000000000000094d */ /* 0x000fea0003800000 */
[----:B--2---:R-:W-:Y:S01]  /*0950*/  LDS R5, [R2] ;  /* 0x0000000002057984 */ /* 0x004fe20000000800 */
[----:B------:R-:W2:Y:S03]  /*0960*/  LDC R4, c[0x0][0x398] ;  /* 0x0000e600ff047b82 */ /* 0x000ea60000000800 */
[----:B0-----:R-:W0:Y:S02]  /*0970*/  LDS R6, [R2+0x80] ;  /* 0x0000800002067984 */ /* 0x001e240000000800 */
[----:B0-----:R-:W-:-:S05]  /*0980*/  IMAD.IADD R5, R5, 0x1, R6 ;  /* 0x0000000105057824 */ /* 0x001fca00078e0206 */
[----:B--2---:R-:W-:-:S04]  /*0990*/  ISETP.GE.U32.AND P0, PT, R5, R4, PT ;  /* 0x000000040500720c */ /* 0x004fc80003f06070 */
[----:B------:R-:W-:-:S05]  /*09a0*/  SEL R6, R4, RZ, P0 ;  /* 0x000000ff04067207 */ /* 0x000fca0000000000 */
[----:B------:R-:W-:-:S05]  /*09b0*/  IMAD.IADD R5, R5, 0x1, -R6 ;  /* 0x0000000105057824 */ /* 0x000fca00078e0a06 */
[----:B------:R-:W-:Y:S04]  /*09c0*/  STS [R2], R5 ;  /* 0x0000000502007388 */ /* 0x000fe80000000800 */
[----:B------:R-:W-:Y:S04]  /*09d0*/  LDS R6, [R2] ;  /* 0x0000000002067984 */ /* 0x000fe80000000800 */
[----:B------:R-:W0:Y:S02]  /*09e0*/  LDS R7, [R2+0x40] ;  /* 0x0000400002077984 */ /* 0x000e240000000800 */
[----:B0-----:R-:W-:-:S05]  /*09f0*/  IMAD.IADD R7, R6, 0x1, R7 ;  /* 0x0000000106077824 */ /* 0x001fca00078e0207 */
[----:B------:R-:W-:-:S04]  /*0a00*/  ISETP.GE.U32.AND P0, PT, R7, R4, PT ;  /* 0x000000040700720c */ /* 0x000fc80003f06070 */
[----:B------:R-:W-:-:S05]  /*0a10*/  SEL R6, R4, RZ, P0 ;  /* 0x000000ff04067207 */ /* 0x000fca0000000000 */
[----:B------:R-:W-:-:S05]  /*0a20*/  IMAD.IADD R7, R7, 0x1, -R6 ;  /* 0x0000000107077824 */ /* 0x000fca00078e0a06 */
[----:B------:R-:W-:Y:S04]  /*0a30*/  STS [R2], R7 ;  /* 0x0000000702007388 */ /* 0x000fe80000000800 */
[----:B------:R-:W-:Y:S04]  /*0a40*/  LDS R6, [R2] ;  /* 0x0000000002067984 */ /* 0x000fe80000000800 */
[----:B-1----:R-:W0:Y:S02]  /*0a50*/  LDS R9, [R2+0x20] ;  /* 0x0000200002097984 */ /* 0x002e240000000800 */
[----:B0-----:R-:W-:-:S05]  /*0a60*/  IMAD.IADD R9, R6, 0x1, R9 ;  /* 0x0000000106097824 */ /* 0x001fca00078e0209 */
[----:B------:R-:W-:-:S04]  /*0a70*/  ISETP.GE.U32.AND P0, PT, R9, R4, PT ;  /* 0x000000040900720c */ /* 0x000fc80003f06070 */
        /* <DEDUP_REMOVED lines=21> */
[----:B------:R-:W-:Y:S02]  /*0bd0*/  SEL R4, R4, RZ, P0 ;  /* 0x000000ff04047207 */ /* 0x000fe40000000000 */
[----:B------:R-:W-:-:S03]  /*0be0*/  ISETP.NE.AND P0, PT, R3, RZ, PT ;  /* 0x000000ff0300720c */ /* 0x000fc60003f05270 */
[----:B------:R-:W-:-:S05]  /*0bf0*/  IMAD.IADD R9, R9, 0x1, -R4 ;  /* 0x0000000109097824 */ /* 0x000fca00078e0a04 */
[----:B------:R0:W-:Y:S05]  /*0c00*/  STS [R2], R9 ;  /* 0x0000000902007388 */ /* 0x0001ea0000000800 */
[----:B------:R-:W-:Y:S05]  /*0c10*/  @P0 EXIT ;  /* 0x000000000000094d */ /* 0x000fea0003800000 */
[----:B------:R-:W1:Y:S01]  /*0c20*/  LDS R5, [UR4] ;  /* 0x00000004ff057984 */ /* 0x000e620008000800 */
[----:B0-----:R-:W0:Y:S02]  /*0c30*/  LDC.64 R2, c[0x0][0x390] ;  /* 0x0000e400ff027b82 */ /* 0x001e240000000a00 */
[----:B0-----:R-:W-:-:S05]  /*0c40*/  IMAD.WIDE.U32 R2, R0, 0x4, R2 ;  /* 0x0000000400027825 */ /* 0x001fca00078e0002 */
[----:B-1----:R-:W-:Y:S01]  /*0c50*/  STG.E desc[UR6][R2.64], R5 ;  /* 0x0000000502007986 */ /* 0x002fe2000c101906 */
[----:B------:R-:W-:Y:S05]  /*0c60*/  EXIT ;  /* 0x000000000000794d */ /* 0x000fea0003800000 */
.L_x_15:
[----:B------:R-:W-:-:S00]  /*0c70*/  BRA `(.L_x_15) ;  /* 0xfffffffc00fc7947 */ /* 0x000fc0000383ffff */
[----:B------:R-:W-:-:S00]  /*0c80*/  NOP ;  /* 0x0000000000007918 */ /* 0x000fc00000000000 */
[----:B------:R-:W-:-:S00]  /*0c90*/  NOP ;  /* 0x0000000000007918 */ /* 0x000fc00000000000 */
[----:B------:R-:W-:-:S00]  /*0ca0*/  NOP ;  /* 0x0000000000007918 */ /* 0x000fc00000000000 */
[----:B------:R-:W-:-:S00]  /*0cb0*/  NOP ;  /* 0x0000000000007918 */ /* 0x000fc00000000000 */
[----:B------:R-:W-:-:S00]  /*0cc0*/  NOP ;  /* 0x0000000000007918 */ /* 0x000fc00000000000 */
[----:B------:R-:W-:-:S00]  /*0cd0*/  NOP ;  /* 0x0000000000007918 */ /* 0x000fc00000000000 */
[----:B------:R-:W-:-:S00]  /*0ce0*/  NOP ;  /* 0x0000000000007918 */ /* 0x000fc00000000000 */
[----:B------:R-:W-:-:S00]  /*0cf0*/  NOP ;  /* 0x0000000000007918 */ /* 0x000fc00000000000 */
.L_x_37:


//--------------------- .text._Z11my_hamiltoniPiS_j --------------------------
	.section	.text._Z11my_hamiltoniPiS_j,"ax",@progbits
	.align	128
        .global         _Z11my_hamiltoniPiS_j
        .type           _Z11my_hamiltoniPiS_j,@function
        .size           _Z11my_hamiltoniPiS_j,(.L_x_38 - _Z11my_hamiltoniPiS_j)
        .other          _Z11my_hamiltoniPiS_j,@"STO_CUDA_ENTRY STV_DEFAULT"
_Z11my_hamiltoniPiS_j:
.text._Z11my_hamiltoniPiS_j:
[----:B------:R-:W-:Y:S08]  /*0000*/  LDC R1, c[0x0][0x37c] ;  /* 0x0000df00ff017b82 */ /* 0x000ff00000000800 */
[----:B------:R-:W0:Y:S01]  /*0010*/  LDC R9, c[0x0][0x380] ;  /* 0x0000e000ff097b82 */ /* 0x000e220000000800 */
[----:B------:R-:W1:Y:S01]  /*0020*/  S2R R8, SR_TID.Y ;  /* 0x0000000000087919 */ /* 0x000e620000002200 */
[----:B------:R-:W2:Y:S01]  /*0030*/  LDCU.64 UR10, c[0x0][0x358] ;  /* 0x00006b00ff0a77ac */ /* 0x000ea20008000a00 */
[----:B------:R-:W-:Y:S01]  /*0040*/  IMAD.MOV.U32 R0, RZ, RZ, RZ ;  /* 0x000000ffff007224 */ /* 0x000fe200078e00ff */
[----:B------:R-:W3:Y:S04]  /*0050*/  S2R R2, SR_TID.X ;  /* 0x0000000000027919 */ /* 0x000ee80000002100 */
[----:B------:R-:W1:Y:S08]  /*0060*/  S2UR UR4, SR_CTAID.X ;  /* 0x00000000000479c3 */ /* 0x000e700000002500 */
[----:B------:R-:W1:Y:S01]  /*0070*/  LDC R5, c[0x0][0x364] ;  /* 0x0000d900ff057b82 */ /* 0x000e620000000800 */
[----:B------:R-:W4:Y:S01]  /*0080*/  LDCU UR5, c[0x0][0x370] ;  /* 0x00006e00ff0577ac */ /* 0x000f220008000800 */
[C---:B0-----:R-:W-:Y:S01]  /*0090*/  ISETP.GE.AND P0, PT, R9.reuse, 0x1, PT ;  /* 0x000000010900780c */ /* 0x041fe20003f06270 */
[----:B------:R-:W-:-:S02]  /*00a0*/  VIADD R3, R9, 0xffffffff ;  /* 0xffffffff09037836 */ /* 0x000fc40000000000 */
[C---:B-1----:R-:W-:Y:S02]  /*00b0*/  IMAD R25, R5.reuse, UR4, R8 ;  /* 0x0000000405197c24 */ /* 0x042fe4000f8e0208 */
[----:B----4-:R-:W-:Y:S02]  /*00c0*/  IMAD R4, R5, UR5, RZ ;  /* 0x0000000505047c24 */ /* 0x010fe4000f8e02ff */
[----:B------:R-:W-:-:S06]  /*00d0*/  IMAD R5, R3, R8, RZ ;  /* 0x0000000803057224 */ /* 0x000fcc00078e02ff */
[----:B--23--:R-:W-:Y:S05]  /*00e0*/  @!P0 BRA `(.L_x_16) ;  /* 0x00000008005c8947 */ /* 0x00cfea0003800000 */
[C---:B------:R-:W-:Y:S01]  /*00f0*/  ISETP.GE.U32.AND P0, PT, R9.reuse, 0x10, PT ;  /* 0x000000100900780c */ /* 0x040fe20003f06070 */
[----:B------:R-:W-:Y:S01]  /*0100*/  IMAD R10, R2, R9, RZ ;  /* 0x00000009020a7224 */ /* 0x000fe200078e02ff */
[----:B------:R-:W-:Y:S01]  /*0110*/  LOP3.LUT R26, R9, 0xf, RZ, 0xc0, !PT ;  /* 0x0000000f091a7812 */ /* 0x000fe200078ec0ff */
[----:B------:R-:W-:Y:S02]  /*0120*/  IMAD.MOV.U32 R11, RZ, RZ, RZ ;  /* 0x000000ffff0b7224 */ /* 0x000fe400078e00ff */
[----:B------:R-:W-:Y:S01]  /*0130*/  IMAD.MOV.U32 R0, RZ, RZ, RZ ;  /* 0x000000ffff007224 */ /* 0x000fe200078e00ff */
[----:B------:R-:W-:-:S07]  /*0140*/  ISETP.NE.AND P1, PT, R26, RZ, PT ;  /* 0x000000ff1a00720c */ /* 0x000fce0003f25270 */
[----:B------:R-:W-:Y:S06]  /*0150*/  @!P0 BRA `(.L_x_17) ;  /* 0x0000000400008947 */ /* 0x000fec0003800000 */
[----:B------:R-:W-:Y:S01]  /*0160*/  LOP3.LUT R11, R9, 0x7ffffff0, RZ, 0xc0, !PT ;  /* 0x7ffffff0090b7812 */ /* 0x000fe200078ec0ff */
[----:B------:R-:W-:Y:S01]  /*0170*/  IMAD.MOV.U32 R0, RZ, RZ, RZ ;  /* 0x000000ffff007224 */ /* 0x000fe200078e00ff */
[----:B------:R-:W-:-:S06]  /*0180*/  UMOV UR4, URZ ;  /* 0x000000ff00047c82 */ /* 0x000fcc0008000000 */
.L_x_18:
[----:B------:R-:W0:Y:S01]  /*0190*/  LDC.64 R6, c[0x0][0x388] ;  /* 0x0000e200ff067b82 */ /* 0x000e220000000a00 */
[----:B------:R-:W-:-:S04]  /*01a0*/  VIADD R13, R10, UR4 ;  /* 0x000000040a0d7c36 */ /* 0x000fc80008000000 */
[----:B0-----:R-:W-:-:S05]  /*01b0*/  IMAD.WIDE.U32 R6, R13, 0x4, R6 ;  /* 0x000000040d067825 */ /* 0x001fca00078e0006 */
[----:B------:R-:W2:Y:S04]  /*01c0*/  LDG.E R21, desc[UR10][R6.64] ;  /* 0x0000000a06157981 */ /* 0x000ea8000c1e1900 */
[----:B------:R-:W3:Y:S04]  /*01d0*/  LDG.E R22, desc[UR10][R6.64+0x4] ;  /* 0x0000040a06167981 */ /* 0x000ee8000c1e1900 */
[----:B------:R-:W4:Y:S04]  /*01e0*/  LDG.E R12, desc[UR10][R6.64+0x8] ;  /* 0x0000080a060c7981 */ /* 0x000f28000c1e1900 */
[----:B------:R-:W5:Y:S04]  /*01f0*/  LDG.E R15, desc[UR10][R6.64+0x14] ;  /* 0x0000140a060f7981 */ /* 0x000f68000c1e1900 */
[----:B------:R-:W5:Y:S04]  /*0200*/  LDG.E R13, desc[UR10][R6.64+0xc] ;  /* 0x00000c0a060d7981 */ /* 0x000f68000c1e1900 */
[----:B------:R-:W5:Y:S04]  /*0210*/  LDG.E R17, desc[UR10][R6.64+0x1c] ;  /* 0x00001c0a06117981 */ /* 0x000f68000c1e1900 */
[----:B------:R-:W5:Y:S04]  /*0220*/  LDG.E R14, desc[UR10][R6.64+0x10] ;  /* 0x0000100a060e7981 */ /* 0x000f68000c1e1900 */
[----:B------:R-:W5:Y:S04]  /*0230*/  LDG.E R16, desc[UR10][R6.64+0x18] ;  /* 0x0000180a06107981 */ /* 0x000f68000c1e1900 */
[----:B------:R-:W5:Y:S01]  /*0240*/  LDG.E R19, desc[UR10][R6.64+0x24] ;  /* 0x0000240a06137981 */ /* 0x000f62000c1e1900 */
[----:B------:R-:W-:-:S03]  /*0250*/  UIADD3 UR5, UPT, UPT, UR4, 0x1, URZ ;  /* 0x0000000104057890 */ /* 0x000fc6000fffe0ff */
[----:B------:R-:W5:Y:S04]  /*0260*/  LDG.E R18, desc[UR10][R6.64+0x20] ;  /* 0x0000200a06127981 */ /* 0x000f68000c1e1900 */
[----:B------:R-:W5:Y:S04]  /*0270*/  LDG.E R20, desc[UR10][R6.64+0x28] ;  /* 0x0000280a06147981 */ /* 0x000f68000c1e1900 */
[----:B------:R-:W5:Y:S01]  /*0280*/  LDG.E R24, desc[UR10][R6.64+0x3c] ;  /* 0x00003c0a06187981 */ /* 0x000f62000c1e1900 */
[----:B--2---:R-:W-:-:S03]  /*0290*/  SHF.L.U32 R23, R21, UR4, RZ ;  /* 0x0000000415177c19 */ /* 0x004fc600080006ff */
[----:B------:R-:W2:Y:S01]  /*02a0*/  LDG.E R21, desc[UR10][R6.64+0x2c] ;  /* 0x00002c0a06157981 */ /* 0x000ea2000c1e1900 */
[----:B---3--:R-:W-:-:S04]  /*02b0*/  SHF.L.U32 R22, R22, UR5, RZ ;  /* 0x0000000516167c19 */ /* 0x008fc800080006ff */
[----:B------:R-:W-:Y:S02]  /*02c0*/  LOP3.LUT R27, R22, R23, R0, 0xfe, !PT ;  /* 0x00000017161b7212 */ /* 0x000fe400078efe00 */
[----:B------:R-:W3:Y:S04]  /*02d0*/  LDG.E R22, desc[UR10][R6.64+0x30] ;  /* 0x0000300a06167981 */ /* 0x000ee8000c1e1900 */
[----:B------:R-:W3:Y:S04]  /*02e0*/  LDG.E R23, desc[UR10][R6.64+0x34] ;  /* 0x0000340a06177981 */ /* 0x000ee8000c1e1900 */
[----:B------:R0:W3:Y:S01]  /*02f0*/  LDG.E R0, desc[UR10][R6.64+0x38] ;  /* 0x0000380a06007981 */ /* 0x0000e2000c1e1900 */
[----:B------:R-:W-:-:S06]  /*0300*/  UIADD3 UR5, UPT, UPT, UR4, 0x2, URZ ;  /* 0x0000000204057890 */ /* 0x000fcc000fffe0ff */
[----:B----4-:R-:W-:Y:S01]  /*0310*/  SHF.L.U32 R12, R12, UR5, RZ ;  /* 0x000000050c0c7c19 */ /* 0x010fe200080006ff */
[----:B------:R-:W-:Y:S02]  /*0320*/  UIADD3 UR5, UPT, UPT, UR4, 0x5, URZ ;  /* 0x0000000504057890 */ /* 0x000fe4000fffe0ff */
[----:B------:R-:W-:-:S04]  /*0330*/  UIADD3 UR6, UPT, UPT, UR4, 0x3, URZ ;  /* 0x0000000304067890 */ /* 0x000fc8000fffe0ff */
[----:B-----5:R-:W-:Y:S01]  /*0340*/  SHF.L.U32 R15, R15, UR5, RZ ;  /* 0x000000050f0f7c19 */ /* 0x020fe200080006ff */
[----:B------:R-:W-:Y:S01]  /*0350*/  UIADD3 UR5, UPT, UPT, UR4, 0x7, URZ ;  /* 0x0000000704057890 */ /* 0x000fe2000fffe0ff */
[----:B------:R-:W-:Y:S01]  /*0360*/  SHF.L.U32 R13, R13, UR6, RZ ;  /* 0x000000060d0d7c19 */ /* 0x000fe200080006ff */
[----:B------:R-:W-:Y:S02]  /*0370*/  UIADD3 UR7, UPT, UPT, UR4, 0x4, URZ ;  /* 0x0000000404077890 */ /* 0x000fe4000fffe0ff */
[----:B------:R-:W-:Y:S02]  /*0380*/  UIADD3 UR6, UPT, UPT, UR4, 0x6, URZ ;  /* 0x0000000604067890 */ /* 0x000fe4000fffe0ff */
[----:B------:R-:W-:Y:S01]  /*0390*/  SHF.L.U32 R17, R17, UR5, RZ ;  /* 0x0000000511117c19 */ /* 0x000fe200080006ff */
[----:B------:R-:W-:Y:S01]  /*03a0*/  UIADD3 UR5, UPT, UPT, UR4, 0x9, URZ ;  /* 0x0000000904057890 */ /* 0x000fe2000fffe0ff */
[----:B------:R-:W-:Y:S02]  /*03b0*/  LOP3.LUT R12, R13, R12, R27, 0xfe, !PT ;  /* 0x0000000c0d0c7212 */ /* 0x000fe400078efe1b */
[----:B------:R-:W-:Y:S01]  /*03c0*/  SHF.L.U32 R13, R14, UR7, RZ ;  /* 0x000000070e0d7c19 */ /* 0x000fe200080006ff */
[----:B------:R-:W-:Y:S01]  /*03d0*/  UIADD3 UR7, UPT, UPT, UR4, 0x8, URZ ;  /* 0x0000000804077890 */ /* 0x000fe2000fffe0ff */
[----:B0-----:R-:W-:Y:S01]  /*03e0*/  SHF.L.U32 R7, R16, UR6, RZ ;  /* 0x0000000610077c19 */ /* 0x001fe200080006ff */
[----:B------:R-:W-:Y:S01]  /*03f0*/  UIADD3 UR6, UPT, UPT, UR4, 0xa, URZ ;  /* 0x0000000a04067890 */ /* 0x000fe2000fffe0ff */
[----:B------:R-:W-:Y:S01]  /*0400*/  SHF.L.U32 R19, R19, UR5, RZ ;  /* 0x0000000513137c19 */ /* 0x000fe200080006ff */
[----:B------:R-:W-:-:S02]  /*0410*/  UIADD3 UR5, UPT, UPT, UR4, 0xb, URZ ;  /* 0x0000000b04057890 */ /* 0x000fc4000fffe0ff */
[----:B------:R-:W-:Y:S01]  /*0420*/  SHF.L.U32 R18, R18, UR7, RZ ;  /* 0x0000000712127c19 */ /* 0x000fe200080006ff */
[----:B------:R-:W-:Y:S01]  /*0430*/  UIADD3 UR7, UPT, UPT, UR4, 0xc, URZ ;  /* 0x0000000c04077890 */ /* 0x000fe2000fffe0ff */
[----:B------:R-:W-:Y:S01]  /*0440*/  SHF.L.U32 R20, R20, UR6, RZ ;  /* 0x0000000614147c19 */ /* 0x000fe200080006ff */
[----:B------:R-:W-:Y:S02]  /*0450*/  UIADD3 UR6, UPT, UPT, UR4, 0xe, URZ ;  /* 0x0000000e04067890 */ /* 0x000fe4000fffe0ff */
[----:B------:R-:W-:Y:S01]  /*0460*/  UIADD3 UR8, UPT, UPT, UR4, 0xf, URZ ;  /* 0x0000000f04087890 */ /* 0x000fe2000fffe0ff */
[----:B------:R-:W-:-:S04]  /*0470*/  LOP3.LUT R12, R15, R13, R12, 0xfe, !PT ;  /* 0x0000000d0f0c7212 */ /* 0x000fc800078efe0c */
[----:B------:R-:W-:-:S04]  /*0480*/  LOP3.LUT R7, R17, R7, R12, 0xfe, !PT ;  /* 0x0000000711077212 */ /* 0x000fc800078efe0c */
[----:B------:R-:W-:Y:S02]  /*0490*/  LOP3.LUT R7, R19, R18, R7, 0xfe, !PT ;  /* 0x0000001213077212 */ /* 0x000fe400078efe07 */
[----:B------:R-:W-:Y:S02]  /*04a0*/  SHF.L.U32 R24, R24, UR8, RZ ;  /* 0x0000000818187c19 */ /* 0x000fe400080006ff */
[----:B--2---:R-:W-:Y:S01]  /*04b0*/  SHF.L.U32 R21, R21, UR5, RZ ;  /* 0x0000000515157c19 */ /* 0x004fe200080006ff */
[----:B------:R-:W-:Y:S02]  /*04c0*/  UIADD3 UR5, UPT, UPT, UR4, 0xd, URZ ;  /* 0x0000000d04057890 */ /* 0x000fe4000fffe0ff */
[----:B------:R-:W-:-:S06]  /*04d0*/  UIADD3 UR4, UPT, UPT, UR4, 0x10, URZ ;  /* 0x0000001004047890 */ /* 0x000fcc000fffe0ff */
[----:B------:R-:W-:Y:S02]  /*04e0*/  ISETP.NE.AND P0, PT, R11, UR4, PT ;  /* 0x000000040b007c0c */ /* 0x000fe4000bf05270 */
[----:B------:R-:W-:Y:S02]  /*04f0*/  LOP3.LUT R7, R21, R20, R7, 0xfe, !PT ;  /* 0x0000001415077212 */ /* 0x000fe400078efe07 */
[----:B---3--:R-:W-:Y:S02]  /*0500*/  SHF.L.U32 R22, R22, UR7, RZ ;  /* 0x0000000716167c19 */ /* 0x008fe400080006ff */
[----:B------:R-:W-:Y:S02]  /*0510*/  SHF.L.U32 R23, R23, UR5, RZ ;  /* 0x0000000517177c19 */ /* 0x000fe400080006ff */
[----:B------:R-:W-:Y:S02]  /*0520*/  SHF.L.U32 R0, R0, UR6, RZ ;  /* 0x0000000600007c19 */ /* 0x000fe400080006ff */
[----:B------:R-:W-:-:S04]  /*0530*/  LOP3.LUT R7, R23, R22, R7, 0xfe, !PT ;  /* 0x0000001617077212 */ /* 0x000fc800078efe07 */
[----:B------:R-:W-:Y:S01]  /*0540*/  LOP3.LUT R0, R24, R0, R7, 0xfe, !PT ;  /* 0x0000000018007212 */ /* 0x000fe200078efe07 */
[----:B------:R-:W-:Y:S06]  /*0550*/  @P0 BRA `(.L_x_18) ;  /* 0xfffffffc000c0947 */ /* 0x000fec000383ffff */
.L_x_17:
[----:B------:R-:W-:Y:S05]  /*0560*/  @!P1 BRA `(.L_x_16) ;  /* 0x00000004003c9947 */ /* 0x000fea0003800000 */
[----:B------:R-:W-:Y:S02]  /*0570*/  ISETP.GE.U32.AND P0, PT, R26, 0x8, PT ;  /* 0x000000081a00780c */ /* 0x000fe40003f06070 */
[----:B------:R-:W-:-:S04]  /*0580*/  LOP3.LUT R21, R9, 0x7, RZ, 0xc0, !PT ;  /* 0x0000000709157812 */ /* 0x000fc800078ec0ff */
[----:B------:R-:W-:-:S07]  /*0590*/  ISETP.NE.AND P1, PT, R21, RZ, PT ;  /* 0x000000ff1500720c */ /* 0x000fce0003f25270 */
[----:B------:R-:W-:Y:S06]  /*05a0*/  @!P0 BRA `(.L_x_19) ;  /* 0x0000000000908947 */ /* 0x000fec0003800000 */
[----:B------:R-:W0:Y:S01]  /*05b0*/  LDC.64 R12, c[0x0][0x388] ;  /* 0x0000e200ff0c7b82 */ /* 0x000e220000000a00 */
[----:B------:R-:W1:Y:S01]  /*05c0*/  LDCU.64 UR4, c[0x0][0x388] ;  /* 0x00007100ff0477ac */ /* 0x000e620008000a00 */
[C---:B------:R-:W-:Y:S01]  /*05d0*/  IADD3 R7, P0, PT, R10.reuse, R11, RZ ;  /* 0x0000000b0a077210 */ /* 0x040fe20007f1e0ff */
[----:B------:R-:W-:-:S04]  /*05e0*/  IMAD.IADD R15, R10, 0x1, R11 ;  /* 0x000000010a0f7824 */ /* 0x000fc800078e020b */
[----:B------:R-:W-:Y:S01]  /*05f0*/  IMAD.X R14, RZ, RZ, RZ, P0 ;  /* 0x000000ffff0e7224 */ /* 0x000fe200000e06ff */
[----:B-1----:R-:W-:-:S04]  /*0600*/  LEA R6, P0, R7, UR4, 0x2 ;  /* 0x0000000407067c11 */ /* 0x002fc8000f8010ff */
[----:B------:R-:W-:Y:S01]  /*0610*/  LEA.HI.X R7, R7, UR5, R14, 0x2, P0 ;  /* 0x0000000507077c11 */ /* 0x000fe200080f140e */
[----:B0-----:R-:W-:-:S04]  /*0620*/  IMAD.WIDE.U32 R12, R15, 0x4, R12 ;  /* 0x000000040f0c7825 */ /* 0x001fc800078e000c */
[----:B------:R-:W2:Y:S04]  /*0630*/  LDG.E R19, desc[UR10][R6.64+0x4] ;  /* 0x0000040a06137981 */ /* 0x000ea8000c1e1900 */
[----:B------:R0:W3:Y:S04]  /*0640*/  LDG.E R12, desc[UR10][R12.64] ;  /* 0x0000000a0c0c7981 */ /* 0x0000e8000c1e1900 */
[----:B------:R-:W4:Y:S04]  /*0650*/  LDG.E R23, desc[UR10][R6.64+0x8] ;  /* 0x0000080a06177981 */ /* 0x000f28000c1e1900 */
[----:B------:R-:W5:Y:S04]  /*0660*/  LDG.E R27, desc[UR10][R6.64+0xc] ;  /* 0x00000c0a061b7981 */ /* 0x000f68000c1e1900 */
[----:B------:R-:W5:Y:S04]  /*0670*/  LDG.E R16, desc[UR10][R6.64+0x10] ;  /* 0x0000100a06107981 */ /* 0x000f68000c1e1900 */
[----:B------:R-:W5:Y:S04]  /*0680*/  LDG.E R15, desc[UR10][R6.64+0x14] ;  /* 0x0000140a060f7981 */ /* 0x000f68000c1e1900 */
[----:B------:R-:W5:Y:S04]  /*0690*/  LDG.E R14, desc[UR10][R6.64+0x18] ;  /* 0x0000180a060e7981 */ /* 0x000f68000c1e1900 */
[----:B------:R1:W5:Y:S01]  /*06a0*/  LDG.E R17, desc[UR10][R6.64+0x1c] ;  /* 0x00001c0a06117981 */ /* 0x000362000c1e1900 */
[----:B------:R-:W-:-:S02]  /*06b0*/  VIADD R18, R11, 0x1 ;  /* 0x000000010b127836 */ /* 0x000fc40000000000 */
[C---:B------:R-:W-:Y:S02]  /*06c0*/  VIADD R20, R11.reuse, 0x2 ;  /* 0x000000020b147836 */ /* 0x040fe40000000000 */
[C---:B0-----:R-:W-:Y:S02]  /*06d0*/  VIADD R13, R11.reuse, 0x4 ;  /* 0x000000040b0d7836 */ /* 0x041fe40000000000 */
[C---:B-1----:R-:W-:Y:S02]  /*06e0*/  VIADD R6, R11.reuse, 0x5 ;  /* 0x000000050b067836 */ /* 0x042fe40000000000 */
[----:B------:R-:W-:Y:S01]  /*06f0*/  VIADD R7, R11, 0x6 ;  /* 0x000000060b077836 */ /* 0x000fe20000000000 */
[----:B--2---:R-:W-:Y:S02]  /*0700*/  SHF.L.U32 R19, R19, R18, RZ ;  /* 0x0000001213137219 */ /* 0x004fe400000006ff */
[----:B---3--:R-:W-:Y:S01]  /*0710*/  SHF.L.U32 R18, R12, R11, RZ ;  /* 0x0000000b0c127219 */ /* 0x008fe200000006ff */
[----:B------:R-:W-:Y:S01]  /*0720*/  VIADD R12, R11, 0x3 ;  /* 0x000000030b0c7836 */ /* 0x000fe20000000000 */
[----:B----4-:R-:W-:-:S04]  /*0730*/  SHF.L.U32 R20, R23, R20, RZ ;  /* 0x0000001417147219 */ /* 0x010fc800000006ff */
[----:B------:R-:W-:Y:S02]  /*0740*/  LOP3.LUT R18, R20, R18, R19, 0xfe, !PT ;  /* 0x0000001214127212 */ /* 0x000fe400078efe13 */
[----:B-----5:R-:W-:Y:S02]  /*0750*/  SHF.L.U32 R27, R27, R12, RZ ;  /* 0x0000000c1b1b7219 */ /* 0x020fe400000006ff */
[----:B------:R-:W-:Y:S01]  /*0760*/  SHF.L.U32 R13, R16, R13, RZ ;  /* 0x0000000d100d7219 */ /* 0x000fe200000006ff */
[----:B------:R-:W-:-:S03]  /*0770*/  VIADD R12, R11, 0x7 ;  /* 0x000000070b0c7836 */ /* 0x000fc60000000000 */
[----:B------:R-:W-:Y:S02]  /*0780*/  LOP3.LUT R13, R13, R18, R27, 0xfe, !PT ;  /* 0x000000120d0d7212 */ /* 0x000fe400078efe1b */
[----:B------:R-:W-:Y:S02]  /*0790*/  SHF.L.U32 R6, R15, R6, RZ ;  /* 0x000000060f067219 */ /* 0x000fe400000006ff */
[----:B------:R-:W-:Y:S02]  /*07a0*/  SHF.L.U32 R7, R14, R7, RZ ;  /* 0x000000070e077219 */ /* 0x000fe400000006ff */
[----:B------:R-:W-:Y:S02]  /*07b0*/  SHF.L.U32 R12, R17, R12, RZ ;  /* 0x0000000c110c7219 */ /* 0x000fe400000006ff */
[----:B------:R-:W-:Y:S01]  /*07c0*/  LOP3.LUT R7, R7, R13, R6, 0xfe, !PT ;  /* 0x0000000d07077212 */ /* 0x000fe200078efe06 */
[----:B------:R-:W-:-:S03]  /*07d0*/  VIADD R11, R11, 0x8 ;  /* 0x000000080b0b7836 */ /* 0x000fc60000000000 */
[----:B------:R-:W-:-:S07]  /*07e0*/  LOP3.LUT R0, R0, R7, R12, 0xfe, !PT ;  /* 0x0000000700007212 */ /* 0x000fce00078efe0c */
.L_x_19:
        /* <DEDUP_REMOVED lines=14> */
[----:B------:R-:W3:Y:S04]  /*08d0*/  LDG.E R15, desc[UR10][R6.64+0x4] ;  /* 0x0000040a060f7981 */ /* 0x000ee8000c1e1900 */
[----:B------:R-:W4:Y:S04]  /*08e0*/  LDG.E R12, desc[UR10][R12.64] ;  /* 0x0000000a0c0c7981 */ /* 0x000f28000c1e1900 */
[----:B------:R-:W5:Y:S01]  /*08f0*/  LDG.E R19, desc[UR10][R6.64+0xc] ;  /* 0x00000c0a06137981 */ /* 0x000f62000c1e1900 */
[----:B------:R-:W-:-:S02]  /*0900*/  VIADD R17, R11, 0x2 ;  /* 0x000000020b117836 */ /* 0x000fc40000000000 */
[----:B------:R-:W-:-:S03]  /*0910*/  VIADD R14, R11, 0x1 ;  /* 0x000000010b0e7836 */ /* 0x000fc60000000000 */
[----:B--2---:R-:W-:Y:S01]  /*0920*/  SHF.L.U32 R17, R18, R17, RZ ;  /* 0x0000001112117219 */ /* 0x004fe200000006ff */
[----:B------:R-:W-:Y:S01]  /*0930*/  VIADD R18, R11, 0x3 ;  /* 0x000000030b127836 */ /* 0x000fe20000000000 */
[----:B---3--:R-:W-:Y:S02]  /*0940*/  SHF.L.U32 R15, R15, R14, RZ ;  /* 0x0000000e0f0f7219 */ /* 0x008fe400000006ff */
[----:B----4-:R-:W-:Y:S02]  /*0950*/  SHF.L.U32 R14, R12, R11, RZ ;  /* 0x0000000b0c0e7219 */ /* 0x010fe400000006ff */
[----:B-----5:R-:W-:Y:S02]  /*0960*/  SHF.L.U32 R18, R19, R18, RZ ;  /* 0x0000001213127219 */ /* 0x020fe400000006ff */
[----:B------:R-:W-:Y:S01]  /*0970*/  LOP3.LUT R15, R17, R14, R15, 0xfe, !PT ;  /* 0x0000000e110f7212 */ /* 0x000fe200078efe0f */
[----:B------:R-:W-:-:S03]  /*0980*/  VIADD R11, R11, 0x4 ;  /* 0x000000040b0b7836 */ /* 0x000fc60000000000 */
[----:B------:R-:W-:-:S07]  /*0990*/  LOP3.LUT R0, R0, R15, R18, 0xfe, !PT ;  /* 0x0000000f00007212 */ /* 0x000fce00078efe12 */
.L_x_20:
[----:B------:R-:W-:Y:S05]  /*09a0*/  @!P1 BRA `(.L_x_16) ;  /* 0x00000000002c9947 */ /* 0x000fea0003800000 */
[----:B------:R-:W0:Y:S01]  /*09b0*/  LDC.64 R6, c[0x0][0x388] ;  /* 0x0000e200ff067b82 */ /* 0x000e220000000a00 */
[----:B------:R-:W-:-:S05]  /*09c0*/  UMOV UR4, URZ ;  /* 0x000000ff00047c82 */ /* 0x000fca0008000000 */
.L_x_21:
[----:B------:R-:W-:-:S04]  /*09d0*/  IMAD.IADD R13, R10, 0x1, R11 ;  /* 0x000000010a0d7824 */ /* 0x000fc800078e020b */
[----:B0-----:R-:W-:-:S06]  /*09e0*/  IMAD.WIDE.U32 R12, R13, 0x4, R6 ;  /* 0x000000040d0c7825 */ /* 0x001fcc00078e0006 */
[----:B------:R-:W2:Y:S01]  /*09f0*/  LDG.E R12, desc[UR10][R12.64] ;  /* 0x0000000a0c0c7981 */ /* 0x000ea2000c1e1900 */
[----:B------:R-:W-:-:S06]  /*0a00*/  UIADD3 UR4, UPT, UPT, UR4, 0x1, URZ ;  /* 0x0000000104047890 */ /* 0x000fcc000fffe0ff */
[----:B------:R-:W-:Y:S02]  /*0a10*/  ISETP.NE.AND P0, PT, R16, UR4, PT ;  /* 0x0000000410007c0c */ /* 0x000fe4000bf05270 */
[----:B--2---:R-:W-:Y:S01]  /*0a20*/  SHF.L.U32 R15, R12, R11, RZ ;  /* 0x0000000b0c0f7219 */ /* 0x004fe200000006ff */
[----:B------:R-:W-:-:S03]  /*0a30*/  VIADD R11, R11, 0x1 ;  /* 0x000000010b0b7836 */ /* 0x000fc60000000000 */
[----:B------:R-:W-:-:S07]  /*0a40*/  LOP3.LUT R0, R15, R0, RZ, 0xfc, !PT ;  /* 0x000000000f007212 */ /* 0x000fce00078efcff */
[----:B------:R-:W-:Y:S05]  /*0a50*/  @P0 BRA `(.L_x_21) ;  /* 0xfffffffc00dc0947 */ /* 0x000fea000383ffff */
.L_x_16:
[----:B------:R-:W-:-:S13]  /*0a60*/  ISETP.NE.AND P0, PT, R8, RZ, PT ;  /* 0x000000ff0800720c */ /* 0x000fda0003f05270 */
[----:B------:R-:W0:Y:S01]  /*0a70*/  @!P0 LDC.64 R6, c[0x0][0x388] ;  /* 0x0000e200ff068b82 */ /* 0x000e220000000a00 */
[----:B------:R-:W-:-:S04]  /*0a80*/  @!P0 IMAD R11, R3, R9, R2 ;  /* 0x00000009030b8224 */ /* 0x000fc800078e0202 */
[----:B0-----:R-:W-:-:S05]  /*0a90*/  @!P0 IMAD.WIDE R6, R11, 0x4, R6 ;  /* 0x000000040b068825 */ /* 0x001fca00078e0206 */
[----:B------:R0:W2:Y:S01]  /*0aa0*/  @!P0 LDG.E R8, desc[UR10][R6.64] ;  /* 0x0000000a06088981 */ /* 0x0000a2000c1e1900 */
[----:B------:R-:W1:Y:S01]  /*0ab0*/  I2F.U32.RP R13, R4 ;  /* 0x00000004000d7306 */ /* 0x000e620000209000 */
[----:B------:R-:W-:Y:S01]  /*0ac0*/  IMAD.MOV R15, RZ, RZ, -R4 ;  /* 0x000000ffff0f7224 */ /* 0x000fe200078e0a04 */
[----:B------:R-:W3:Y:S01]  /*0ad0*/  S2UR UR4, SR_CTAID.Y ;  /* 0x00000000000479c3 */ /* 0x000ee20000002600 */
[----:B------:R-:W-:Y:S01]  /*0ae0*/  IMAD.MOV.U32 R12, RZ, RZ, -0x1 ;  /* 0xffffffffff0c7424 */ /* 0x000fe200078e00ff */
[----:B------:R-:W3:Y:S01]  /*0af0*/  LDCU UR5, c[0x0][0x360] ;  /* 0x00006c00ff0577ac */ /* 0x000ee20008000800 */
[----:B------:R-:W-:-:S03]  /*0b00*/  ISETP.NE.U32.AND P3, PT, R4, RZ, PT ;  /* 0x000000ff0400720c */ /* 0x000fc60003f65070 */
[----:B------:R-:W-:-:S04]  /*0b10*/  SHF.L.U32 R12, R12, R3, RZ ;  /* 0x000000030c0c7219 */ /* 0x000fc800000006ff */
[----:B0-----:R-:W-:Y:S01]  /*0b20*/  LOP3.LUT R7, RZ, R12, RZ, 0x33, !PT ;  /* 0x0000000cff077212 */ /* 0x001fe200078e33ff */
[----:B-1----:R-:W0:Y:S01]  /*0b30*/  MUFU.RCP R13, R13 ;  /* 0x0000000d000d7308 */ /* 0x002e220000001000 */
[----:B---3--:R-:W-:Y:S01]  /*0b40*/  UIMAD UR4, UR4, UR5, URZ ;  /* 0x00000005040472a4 */ /* 0x008fe2000f8e02ff */
[----:B0-----:R-:W-:-:S06]  /*0b50*/  VIADD R10, R13, 0xffffffe ;  /* 0x0ffffffe0d0a7836 */ /* 0x001fcc0000000000 */
[----:B------:R0:W1:Y:S02]  /*0b60*/  F2I.FTZ.U32.TRUNC.NTZ R11, R10 ;  /* 0x0000000a000b7305 */ /* 0x000064000021f000 */
[----:B0-----:R-:W-:Y:S02]  /*0b70*/  IMAD.MOV.U32 R10, RZ, RZ, RZ ;  /* 0x000000ffff0a7224 */ /* 0x001fe400078e00ff */
[----:B-1----:R-:W-:-:S04]  /*0b80*/  IMAD R15, R15, R11, RZ ;  /* 0x0000000b0f0f7224 */ /* 0x002fc800078e02ff */
[----:B------:R-:W-:Y:S02]  /*0b90*/  IMAD.HI.U32 R6, R11, R15, R10 ;  /* 0x0000000f0b067227 */ /* 0x000fe400078e000a */
[----:B------:R-:W0:Y:S04]  /*0ba0*/  @!P0 S2R R11, SR_CgaCtaId ;  /* 0x00000000000b8919 */ /* 0x000e280000008800 */
[----:B------:R-:W-:-:S04]  /*0bb0*/  IMAD.HI.U32 R13, R6, R7, RZ ;  /* 0x00000007060d7227 */ /* 0x000fc800078e00ff */
[----:B------:R-:W-:-:S04]  /*0bc0*/  IMAD.MOV R6, RZ, RZ, -R13 ;  /* 0x000000ffff067224 */ /* 0x000fc800078e0a0d */
[----:B------:R-:W-:Y:S01]  /*0bd0*/  IMAD R7, R4, R6, R7 ;  /* 0x0000000604077224 */ /* 0x000fe200078e0207 */
[----:B------:R-:W-:-:S04]  /*0be0*/  @!P0 MOV R6, 0x400 ;  /* 0x0000040000068802 */ /* 0x000fc80000000f00 */
[----:B------:R-:W-:Y:S01]  /*0bf0*/  ISETP.GE.U32.AND P1, PT, R7, R4, PT ;  /* 0x000000040700720c */ /* 0x000fe20003f26070 */
[----:B------:R-:W-:-:S12]  /*0c00*/  @!P0 VIADD R6, R6, 0x800 ;  /* 0x0000080006068836 */ /* 0x000fd80000000000 */
[----:B------:R-:W-:Y:S02]  /*0c10*/  @P1 IMAD.IADD R7, R7, 0x1, -R4 ;  /* 0x0000000107071824 */ /* 0x000fe400078e0a04 */
[----:B------:R-:W-:-:S03]  /*0c20*/  @P1 VIADD R13, R13, 0x1 ;  /* 0x000000010d0d1836 */ /* 0x000fc60000000000 */
[----:B------:R-:W-:Y:S02]  /*0c30*/  ISETP.GE.U32.AND P2, PT, R7, R4, PT ;  /* 0x000000040700720c */ /* 0x000fe40003f46070 */
[----:B0-----:R-:W-:-:S05]  /*0c40*/  @!P0 LEA R7, R11, R6, 0x18 ;  /* 0x000000060b078211 */ /* 0x001fca00078ec0ff */
[----:B------:R-:W-:Y:S02]  /*0c50*/  @!P0 IMAD R11, R2, 0x4, R7 ;  /* 0x00000004020b8824 */ /* 0x000fe400078e0207 */
[----:B------:R-:W-:-:S04]  /*0c60*/  IMAD.MOV.U32 R7, RZ, RZ, RZ ;  /* 0x000000ffff077224 */ /* 0x000fc800078e00ff */
[----:B------:R-:W-:Y:S01]  /*0c70*/  @P2 VIADD R13, R13, 0x1 ;  /* 0x000000010d0d2836 */ /* 0x000fe20000000000 */
[----:B------:R-:W-:-:S05]  /*0c80*/  @!P3 LOP3.LUT R13, RZ, R4, RZ, 0x33, !PT ;  /* 0x00000004ff0db212 */ /* 0x000fca00078e33ff */
[----:B------:R-:W-:Y:S02]  /*0c90*/  IMAD R10, R4, R13, UR4 ;  /* 0x00000004040a7e24 */ /* 0x000fe4000f8e020d */
[----:B------:R-:W-:-:S03]  /*0ca0*/  VIADD R6, R13, 0x1 ;  /* 0x000000010d067836 */ /* 0x000fc60000000000 */
[----:B------:R-:W-:-:S04]  /*0cb0*/  SHF.R.U32.HI R10, RZ, R3, R10 ;  /* 0x00000003ff0a7219 */ /* 0x000fc8000001160a */
[----:B------:R-:W-:-:S13]  /*0cc0*/  ISETP.NE.AND P1, PT, R10, RZ, PT ;  /* 0x000000ff0a00720c */ /* 0x000fda0003f25270 */
[----:B------:R-:W-:Y:S01]  /*0cd0*/  @P1 IMAD.MOV R6, RZ, RZ, R13 ;  /* 0x000000ffff061224 */ /* 0x000fe200078e020d */
[----:B--2---:R0:W-:Y:S04]  /*0ce0*/  @!P0 STS [R11], R8 ;  /* 0x000000080b008388 */ /* 0x0041e80000000800 */
[----:B------:R-:W-:-:S13]  /*0cf0*/  ISETP.NE.AND P0, PT, R6, RZ, PT ;  /* 0x000000ff0600720c */ /* 0x000fda0003f05270 */
[----:B0-----:R-:W-:Y:S05]  /*0d00*/  @!P0 BRA `(.L_x_22) ;  /* 0x0000001400f88947 */ /* 0x001fea0003800000 */
[----:B------:R-:W0:Y:S01]  /*0d10*/  S2UR UR5, SR_CgaCtaId ;  /* 0x00000000000579c3 */ /* 0x000e220000008800 */
[----:B------:R-:W-:Y:S01]  /*0d20*/  UMOV UR4, 0x400 ;  /* 0x0000040000047882 */ /* 0x000fe20000000000 */
[----:B------:R-:W-:Y:S01]  /*0d30*/  VIADD R17, R9, 0x7 ;  /* 0x0000000709117836 */ /* 0x000fe20000000000 */
[----:B------:R-:W-:Y:S01]  /*0d40*/  LOP3.LUT R23, R3, 0x7, RZ, 0xc0, !PT ;  /* 0x0000000703177812 */ /* 0x000fe200078ec0ff */
[----:B------:R-:W-:Y:S01]  /*0d50*/  VIADD R22, R9, 0xfffffffe ;  /* 0xfffffffe09167836 */ /* 0x000fe20000000000 */
[----:B------:R-:W-:Y:S01]  /*0d60*/  LOP3.LUT R16, R3, 0xfffffff8, RZ, 0xc0, !PT ;  /* 0xfffffff803107812 */ /* 0x000fe200078ec0ff */
[----:B------:R-:W-:Y:S01]  /*0d70*/  VIADD R9, R9, 0x3 ;  /* 0x0000000309097836 */ /* 0x000fe20000000000 */
[C---:B------:R-:W-:Y:S01]  /*0d80*/  LOP3.LUT R19, R17.reuse, 0x7, RZ, 0xc0, !PT ;  /* 0x0000000711137812 */ /* 0x040fe200078ec0ff */
[----:B------:R-:W-:Y:S01]  /*0d90*/  IMAD.MOV.U32 R7, RZ, RZ, RZ ;  /* 0x000000ffff077224 */ /* 0x000fe200078e00ff */
[----:B------:R-:W-:Y:S02]  /*0da0*/  LOP3.LUT R17, R17, 0x3, RZ, 0xc0, !PT ;  /* 0x0000000311117812 */ /* 0x000fe400078ec0ff */
[----:B------:R-:W-:Y:S01]  /*0db0*/  LOP3.LUT R20, R9, 0x3, RZ, 0xc0, !PT ;  /* 0x0000000309147812 */ /* 0x000fe200078ec0ff */
[----:B------:R-:W-:Y:S01]  /*0dc0*/  VIADD R19, R19, 0xffffffff ;  /* 0xffffffff13137836 */ /* 0x000fe20000000000 */
[----:B------:R-:W-:-:S03]  /*0dd0*/  LOP3.LUT R18, R9, 0x1, RZ, 0xc0, !PT ;  /* 0x0000000109127812 */ /* 0x000fc600078ec0ff */
[----:B------:R-:W-:Y:S01]  /*0de0*/  VIADD R20, R20, 0xffffffff ;  /* 0xffffffff14147836 */ /* 0x000fe20000000000 */
[----:B0-----:R-:W-:-:S06]  /*0df0*/  ULEA UR4, UR5, UR4, 0x18 ;  /* 0x0000000405047291 */ /* 0x001fcc000f8ec0ff */
[----:B------:R-:W-:Y:S01]  /*0e00*/  LEA R21, R5, UR4, 0x2 ;  /* 0x0000000405157c11 */ /* 0x000fe2000f8e10ff */
[----:B------:R-:W-:-:S04]  /*0e10*/  UMOV UR4, URZ ;  /* 0x000000ff00047c82 */ /* 0x000fc80008000000 */
[----:B------:R-:W-:-:S07]  /*0e20*/  VIADD R21, R21, 0x10 ;  /* 0x0000001015157836 */ /* 0x000fce0000000000 */
.L_x_35:
[----:B------:R-:W0:Y:S01]  /*0e30*/  S2UR UR6, SR_CgaCtaId ;  /* 0x00000000000679c3 */ /* 0x000e220000008800 */
[----:B------:R-:W-:Y:S01]  /*0e40*/  UMOV UR5, 0x400 ;  /* 0x0000040000057882 */ /* 0x000fe20000000000 */
[----:B------:R-:W-:Y:S01]  /*0e50*/  SHF.R.U32.HI R8, RZ, R3, R0 ;  /* 0x00000003ff087219 */ /* 0x000fe20000011600 */
[----:B------:R-:W-:-:S03]  /*0e60*/  IMAD R9, R4, UR4, R25 ;  /* 0x0000000404097c24 */ /* 0x000fc6000f8e0219 */
[----:B------:R-:W-:Y:S01]  /*0e70*/  LOP3.LUT R10, R8, 0x1, RZ, 0xc0, !PT ;  /* 0x00000001080a7812 */ /* 0x000fe200078ec0ff */
[----:B------:R-:W-:Y:S01]  /*0e80*/  IMAD.IADD R8, R5, 0x1, R2 ;  /* 0x0000000105087824 */ /* 0x000fe200078e0202 */
[----:B------:R-:W-:-:S04]  /*0e90*/  SHF.R.U32.HI R9, RZ, R2, R9 ;  /* 0x00000002ff097219 */ /* 0x000fc80000011609 */
[----:B------:R-:W-:Y:S02]  /*0ea0*/  LOP3.LUT R11, R10, R9, RZ, 0xc0, !PT ;  /* 0x000000090a0b7212 */ /* 0x000fe400078ec0ff */
[----:B------:R-:W-:-:S04]  /*0eb0*/  LOP3.LUT R9, R9, 0x1, RZ, 0xc0, !PT ;  /* 0x0000000109097812 */ /* 0x000fc800078ec0ff */
[----:B------:R-:W-:-:S04]  /*0ec0*/  ISETP.NE.U32.AND P0, PT, R9, 0x1, PT ;  /* 0x000000010900780c */ /* 0x000fc80003f05070 */
[----:B------:R-:W-:Y:S01]  /*0ed0*/  SEL R9, R0, RZ, !P0 ;  /* 0x000000ff00097207 */ /* 0x000fe20004000000 */
[----:B0-----:R-:W-:-:S06]  /*0ee0*/  ULEA UR5, UR6, UR5, 0x18 ;  /* 0x0000000506057291 */ /* 0x001fcc000f8ec0ff */
[----:B------:R-:W-:-:S05]  /*0ef0*/  LEA R8, R8, UR5, 0x2 ;  /* 0x0000000508087c11 */ /* 0x000fca000f8e10ff */
[----:B------:R-:W0:Y:S01]  /*0f00*/  LDCU UR5, c[0x0][0x380] ;  /* 0x00007000ff0577ac */ /* 0x000e220008000800 */
[----:B------:R1:W-:Y:S01]  /*0f10*/  STS [R8], R11 ;  /* 0x0000000b08007388 */ /* 0x0003e20000000800 */
[----:B0-----:R-:W-:Y:S01]  /*0f20*/  UISETP.GE.AND UP0, UPT, UR5, 0x3, UPT ;  /* 0x000000030500788c */ /* 0x001fe2000bf06270 */
[----:B------:R-:W-:Y:S08]  /*0f30*/  BAR.SYNC.DEFER_BLOCKING 0x0 ;  /* 0x0000000000007b1d */ /* 0x000ff00000010000 */
[----:B-1----:R-:W-:Y:S05]  /*0f40*/  BRA.U !UP0, `(.L_x_23) ;  /* 0x0000000908e07547 */ /* 0x002fea000b800000 */
[----:B------:R-:W-:-:S05]  /*0f50*/  UMOV UR7, 0x1 ;  /* 0x0000000100077882 */ /* 0x000fca0000000000 */
.L_x_29:
[----:B------:R-:W-:Y:S02]  /*0f60*/  ISETP.GE.U32.AND P0, PT, R22, 0x7, PT ;  /* 0x000000071600780c */ /* 0x000fe40003f06070 */
[----:B------:R-:W-:-:S11]  /*0f70*/  CS2R R10, SRZ ;  /* 0x00000000000a7805 */ /* 0x000fd6000001ff00 */
[----:B------:R-:W-:Y:S05]  /*0f80*/  @!P0 BRA `(.L_x_24) ;  /* 0x0000000400448947 */ /* 0x000fea0003800000 */
[----:B------:R-:W-:Y:S01]  /*0f90*/  IMAD.MOV.U32 R10, RZ, RZ, R21 ;  /* 0x000000ffff0a7224 */ /* 0x000fe200078e0015 */
[----:B------:R-:W-:Y:S01]  /*0fa0*/  UMOV UR5, URZ ;  /* 0x000000ff00057c82 */ /* 0x000fe20008000000 */
[----:B------:R-:W-:-:S07]  /*0fb0*/  IMAD.MOV.U32 R11, RZ, RZ, RZ ;  /* 0x000000ffff0b7224 */ /* 0x000fce00078e00ff */
.L_x_25:
[----:B------:R-:W0:Y:S01]  /*0fc0*/  LDS R15, [R10+-0x10] ;  /* 0xfffff0000a0f7984 */ /* 0x000e220000000800 */
[----:B------:R-:W1:Y:S01]  /*0fd0*/  LDC R12, c[0x0][0x398] ;  /* 0x0000e600ff0c7b82 */ /* 0x000e620000000800 */
[--C-:B------:R-:W-:Y:S01]  /*0fe0*/  SHF.R.U32.HI R24, RZ, UR5, R9.reuse ;  /* 0x00000005ff187c19 */ /* 0x100fe20008011609 */
[----:B------:R-:W-:Y:S01]  /*0ff0*/  UIADD3 UR6, UPT, UPT, UR5, 0x1, URZ ;  /* 0x0000000105067890 */ /* 0x000fe2000fffe0ff */
[----:B------:R-:W2:Y:S02]  /*1000*/  LDS R14, [R10+-0xc] ;  /* 0xfffff4000a0e7984 */ /* 0x000ea40000000800 */
[----:B------:R-:W-:Y:S02]  /*1010*/  LOP3.LUT R24, R24, 0x1, RZ, 0xc0, !PT ;  /* 0x0000000118187812 */ /* 0x000fe400078ec0ff */
[----:B------:R-:W3:Y:S01]  /*1020*/  LDS R13, [R10+-0x8] ;  /* 0xfffff8000a0d7984 */ /* 0x000ee20000000800 */
[----:B------:R-:W-:Y:S01]  /*1030*/  SHF.R.U32.HI R26, RZ, UR6, R9 ;  /* 0x00000006ff1a7c19 */ /* 0x000fe20008011609 */
[----:B------:R-:W-:Y:S01]  /*1040*/  UIADD3 UR6, UPT, UPT, UR5, 0x2, URZ ;  /* 0x0000000205067890 */ /* 0x000fe2000fffe0ff */
[----:B------:R-:W-:-:S02]  /*1050*/  ISETP.NE.U32.AND P0, PT, R24, 0x1, PT ;  /* 0x000000011800780c */ /* 0x000fc40003f05070 */
[----:B------:R-:W-:-:S04]  /*1060*/  LOP3.LUT R26, R26, 0x1, RZ, 0xc0, !PT ;  /* 0x000000011a1a7812 */ /* 0x000fc800078ec0ff */
[----:B------:R-:W-:Y:S02]  /*1070*/  ISETP.NE.U32.AND P1, PT, R26, 0x1, PT ;  /* 0x000000011a00780c */ /* 0x000fe40003f25070 */
[----:B0-----:R-:W-:-:S05]  /*1080*/  SEL R24, R15, RZ, !P0 ;  /* 0x000000ff0f187207 */ /* 0x001fca0004000000 */
[----:B------:R-:W-:Y:S01]  /*1090*/  IMAD.IADD R15, R24, 0x1, R11 ;  /* 0x00000001180f7824 */ /* 0x000fe200078e020b */
[----:B--2---:R-:W-:Y:S01]  /*10a0*/  SEL R24, R14, RZ, !P1 ;  /* 0x000000ff0e187207 */ /* 0x004fe20004800000 */
[----:B------:R-:W0:Y:S03]  /*10b0*/  LDS R11, [R10+-0x4] ;  /* 0xfffffc000a0b7984 */ /* 0x000e260000000800 */
[----:B-1----:R-:W-:-:S04]  /*10c0*/  ISETP.GE.U32.AND P0, PT, R15, R12, PT ;  /* 0x0000000c0f00720c */ /* 0x002fc80003f06070 */
[----:B------:R-:W-:-:S04]  /*10d0*/  SEL R14, R12, RZ, P0 ;  /* 0x000000ff0c0e7207 */ /* 0x000fc80000000000 */
[----:B------:R-:W-:Y:S02]  /*10e0*/  IADD3 R15, PT, PT, R24, R15, -R14 ;  /* 0x0000000f180f7210 */ /* 0x000fe40007ffe80e */
[----:B------:R-:W-:Y:S01]  /*10f0*/  SHF.R.U32.HI R14, RZ, UR6, R9 ;  /* 0x00000006ff0e7c19 */ /* 0x000fe20008011609 */
[----:B------:R-:W-:Y:S01]  /*1100*/  UIADD3 UR6, UPT, UPT, UR5, 0x3, URZ ;  /* 0x0000000305067890 */ /* 0x000fe2000fffe0ff */
[----:B------:R-:W-:Y:S02]  /*1110*/  ISETP.GE.U32.AND P0, PT, R15, R12, PT ;  /* 0x0000000c0f00720c */ /* 0x000fe40003f06070 */
[----:B------:R-:W-:Y:S02]  /*1120*/  LOP3.LUT R14, R14, 0x1, RZ, 0xc0, !PT ;  /* 0x000000010e0e7812 */ /* 0x000fe400078ec0ff */
[----:B------:R-:W-:Y:S02]  /*1130*/  SEL R24, R12, RZ, P0 ;  /* 0x000000ff0c187207 */ /* 0x000fe40000000000 */
[----:B------:R-:W-:-:S02]  /*1140*/  ISETP.NE.U32.AND P1, PT, R14, 0x1, PT ;  /* 0x000000010e00780c */ /* 0x000fc40003f25070 */
[----:B------:R-:W1:Y:S02]  /*1150*/  LDS R14, [R10] ;  /* 0x000000000a0e7984 */ /* 0x000e640000000800 */
[----:B---3--:R-:W-:-:S04]  /*1160*/  SEL R13, R13, RZ, !P1 ;  /* 0x000000ff0d0d7207 */ /* 0x008fc80004800000 */
[----:B------:R-:W-:Y:S02]  /*1170*/  IADD3 R15, PT, PT, R13, R15, -R24 ;  /* 0x0000000f0d0f7210 */ /* 0x000fe40007ffe818 */
[----:B------:R-:W-:Y:S01]  /*1180*/  SHF.R.U32.HI R13, RZ, UR6, R9 ;  /* 0x00000006ff0d7c19 */ /* 0x000fe20008011609 */
[----:B------:R-:W-:Y:S01]  /*1190*/  UIADD3 UR6, UPT, UPT, UR5, 0x4, URZ ;  /* 0x0000000405067890 */ /* 0x000fe2000fffe0ff */
[----:B------:R-:W-:Y:S02]  /*11a0*/  ISETP.GE.U32.AND P0, PT, R15, R12, PT ;  /* 0x0000000c0f00720c */ /* 0x000fe40003f06070 */
[----:B------:R-:W-:Y:S02]  /*11b0*/  LOP3.LUT R13, R13, 0x1, RZ, 0xc0, !PT ;  /* 0x000000010d0d7812 */ /* 0x000fe400078ec0ff */
[----:B------:R-:W-:Y:S02]  /*11c0*/  SEL R24, R12, RZ, P0 ;  /* 0x000000ff0c187207 */ /* 0x000fe40000000000 */
[----:B------:R-:W-:-:S02]  /*11d0*/  ISETP.NE.U32.AND P1, PT, R13, 0x1, PT ;  /* 0x000000010d00780c */ /* 0x000fc40003f25070 */
[----:B------:R-:W2:Y:S02]  /*11e0*/  LDS R13, [R10+0x4] ;  /* 0x000004000a0d7984 */ /* 0x000ea40000000800 */
[----:B0-----:R-:W-:-:S04]  /*11f0*/  SEL R11, R11, RZ, !P1 ;  /* 0x000000ff0b0b7207 */ /* 0x001fc80004800000 */
[----:B------:R-:W-:Y:S02]  /*1200*/  IADD3 R15, PT, PT, R11, R15, -R24 ;  /* 0x0000000f0b0f7210 */ /* 0x000fe40007ffe818 */
[----:B------:R-:W-:Y:S01]  /*1210*/  SHF.R.U32.HI R11, RZ, UR6, R9 ;  /* 0x00000006ff0b7c19 */ /* 0x000fe20008011609 */
[----:B------:R-:W-:Y:S01]  /*1220*/  UIADD3 UR6, UPT, UPT, UR5, 0x5, URZ ;  /* 0x0000000505067890 */ /* 0x000fe2000fffe0ff */
[----:B------:R-:W-:Y:S02]  /*1230*/  ISETP.GE.U32.AND P0, PT, R15, R12, PT ;  /* 0x0000000c0f00720c */ /* 0x000fe40003f06070 */
[----:B------:R-:W-:-:S04]  /*1240*/  LOP3.LUT R11, R11, 0x1, RZ, 0xc0, !PT ;  /* 0x000000010b0b7812 */ /* 0x000fc800078ec0ff */
[----:B------:R-:W-:Y:S02]  /*1250*/  ISETP.NE.U32.AND P1, PT, R11, 0x1, PT ;  /* 0x000000010b00780c */ /* 0x000fe40003f25070 */
[----:B------:R-:W0:Y:S02]  /*1260*/  LDS R11, [R10+0x8] ;  /* 0x000008000a0b7984 */ /* 0x000e240000000800 */
[----:B-1----:R-:W-:Y:S02]  /*1270*/  SEL R24, R14, RZ, !P1 ;  /* 0x000000ff0e187207 */ /* 0x002fe40004800000 */
[----:B------:R-:W-:-:S04]  /*1280*/  SEL R14, R12, RZ, P0 ;  /* 0x000000ff0c0e7207 */ /* 0x000fc80000000000 */
[----:B------:R-:W-:Y:S02]  /*1290*/  IADD3 R15, PT, PT, R24, R15, -R14 ;  /* 0x0000000f180f7210 */ /* 0x000fe40007ffe80e */
[----:B------:R-:W-:Y:S01]  /*12a0*/  SHF.R.U32.HI R14, RZ, UR6, R9 ;  /* 0x00000006ff0e7c19 */ /* 0x000fe20008011609 */
[----:B------:R-:W-:Y:S01]  /*12b0*/  UIADD3 UR6, UPT, UPT, UR5, 0x6, URZ ;  /* 0x0000000605067890 */ /* 0x000fe2000fffe0ff */
[----:B------:R-:W-:Y:S02]  /*12c0*/  ISETP.GE.U32.AND P0, PT, R15, R12, PT ;  /* 0x0000000c0f00720c */ /* 0x000fe40003f06070 */
[----:B------:R-:W-:Y:S02]  /*12d0*/  LOP3.LUT R24, R14, 0x1, RZ, 0xc0, !PT ;  /* 0x000000010e187812 */ /* 0x000fe400078ec0ff */
[----:B------:R1:W3:Y:S02]  /*12e0*/  LDS R14, [R10+0xc] ;  /* 0x00000c000a0e7984 */ /* 0x0002e40000000800 */
[----:B------:R-:W-:-:S02]  /*12f0*/  ISETP.NE.U32.AND P1, PT, R24, 0x1, PT ;  /* 0x000000011800780c */ /* 0x000fc40003f25070 */
[----:B------:R-:W-:Y:S02]  /*1300*/  SEL R24, R12, RZ, P0 ;  /* 0x000000ff0c187207 */ /* 0x000fe40000000000 */
[----:B--2---:R-:W-:Y:S01]  /*1310*/  SEL R13, R13, RZ, !P1 ;  /* 0x000000ff0d0d7207 */ /* 0x004fe20004800000 */
[----:B-1----:R-:W-:-:S03]  /*1320*/  VIADD R10, R10, 0x20 ;  /* 0x000000200a0a7836 */ /* 0x002fc60000000000 */
[----:B------:R-:W-:Y:S02]  /*1330*/  IADD3 R13, PT, PT, R13, R15, -R24 ;  /* 0x0000000f0d0d7210 */ /* 0x000fe40007ffe818 */
[----:B------:R-:W-:Y:S01]  /*1340*/  SHF.R.U32.HI R15, RZ, UR6, R9 ;  /* 0x00000006ff0f7c19 */ /* 0x000fe20008011609 */
[----:B------:R-:W-:Y:S01]  /*1350*/  UIADD3 UR6, UPT, UPT, UR5, 0x7, URZ ;  /* 0x0000000705067890 */ /* 0x000fe2000fffe0ff */
[----:B------:R-:W-:Y:S01]  /*1360*/  ISETP.GE.U32.AND P0, PT, R13, R12, PT ;  /* 0x0000000c0d00720c */ /* 0x000fe20003f06070 */
[----:B------:R-:W-:Y:S01]  /*1370*/  UIADD3 UR5, UPT, UPT, UR5, 0x8, URZ ;  /* 0x0000000805057890 */ /* 0x000fe2000fffe0ff */
[----:B------:R-:W-:Y:S02]  /*1380*/  LOP3.LUT R15, R15, 0x1, RZ, 0xc0, !PT ;  /* 0x000000010f0f7812 */ /* 0x000fe400078ec0ff */
[----:B------:R-:W-:Y:S02]  /*1390*/  SEL R24, R12, RZ, P0 ;  /* 0x000000ff0c187207 */ /* 0x000fe40000000000 */
[----:B------:R-:W-:-:S02]  /*13a0*/  ISETP.NE.U32.AND P1, PT, R15, 0x1, PT ;  /* 0x000000010f00780c */ /* 0x000fc40003f25070 */
[----:B------:R-:W-:Y:S02]  /*13b0*/  SHF.R.U32.HI R15, RZ, UR6, R9 ;  /* 0x00000006ff0f7c19 */ /* 0x000fe40008011609 */
[----:B0-----:R-:W-:Y:S02]  /*13c0*/  SEL R11, R11, RZ, !P1 ;  /* 0x000000ff0b0b7207 */ /* 0x001fe40004800000 */
[----:B------:R-:W-:Y:S02]  /*13d0*/  LOP3.LUT R15, R15, 0x1, RZ, 0xc0, !PT ;  /* 0x000000010f0f7812 */ /* 0x000fe400078ec0ff */
[----:B------:R-:W-:Y:S02]  /*13e0*/  IADD3 R11, PT, PT, R11, R13, -R24 ;  /* 0x0000000d0b0b7210 */ /* 0x000fe40007ffe818 */
[----:B------:R-:W-:Y:S02]  /*13f0*/  ISETP.NE.U32.AND P1, PT, R15, 0x1, PT ;  /* 0x000000010f00780c */ /* 0x000fe40003f25070 */
[----:B------:R-:W-:-:S02]  /*1400*/  ISETP.GE.U32.AND P0, PT, R11, R12, PT ;  /* 0x0000000c0b00720c */ /* 0x000fc40003f06070 */
[----:B---3--:R-:W-:Y:S02]  /*1410*/  SEL R13, R14, RZ, !P1 ;  /* 0x000000ff0e0d7207 */ /* 0x008fe40004800000 */
[----:B------:R-:W-:Y:S02]  /*1420*/  SEL R14, R12, RZ, P0 ;  /* 0x000000ff0c0e7207 */ /* 0x000fe40000000000 */
[----:B------:R-:W-:Y:S02]  /*1430*/  ISETP.NE.AND P1, PT, R16, UR5, PT ;  /* 0x0000000510007c0c */ /* 0x000fe4000bf25270 */
[----:B------:R-:W-:-:S04]  /*1440*/  IADD3 R11, PT, PT, R13, R11, -R14 ;  /* 0x0000000b0d0b7210 */ /* 0x000fc80007ffe80e */
[----:B------:R-:W-:-:S04]  /*1450*/  ISETP.GE.U32.AND P0, PT, R11, R12, PT ;  /* 0x0000000c0b00720c */ /* 0x000fc80003f06070 */
[----:B------:R-:W-:-:S05]  /*1460*/  SEL R12, R12, RZ, P0 ;  /* 0x000000ff0c0c7207 */ /* 0x000fca0000000000 */
[----:B------:R-:W-:Y:S01]  /*1470*/  IMAD.IADD R11, R11, 0x1, -R12 ;  /* 0x000000010b0b7824 */ /* 0x000fe200078e0a0c */
[----:B------:R-:W-:Y:S06]  /*1480*/  @P1 BRA `(.L_x_25) ;  /* 0xfffffff800cc1947 */ /* 0x000fec000383ffff */
[----:B------:R-:W-:-:S07]  /*1490*/  IMAD.MOV.U32 R10, RZ, RZ, R16 ;  /* 0x000000ffff0a7224 */ /* 0x000fce00078e0010 */
.L_x_24:
[----:B------:R-:W-:-:S13]  /*14a0*/  ISETP.NE.AND P0, PT, R23, RZ, PT ;  /* 0x000000ff1700720c */ /* 0x000fda0003f05270 */
[----:B------:R-:W-:Y:S05]  /*14b0*/  @!P0 BRA `(.L_x_26) ;  /* 0x00000004006c8947 */ /* 0x000fea0003800000 */
[----:B------:R-:W-:Y:S02]  /*14c0*/  ISETP.GE.U32.AND P1, PT, R19, 0x3, PT ;  /* 0x000000031300780c */ /* 0x000fe40003f26070 */
[----:B------:R-:W-:-:S11]  /*14d0*/  ISETP.NE.AND P0, PT, R17, RZ, PT ;  /* 0x000000ff1100720c */ /* 0x000fd60003f05270 */
[----:B------:R-:W-:Y:S05]  /*14e0*/  @!P1 BRA `(.L_x_27) ;  /* 0x0000000000ac9947 */ /* 0x000fea0003800000 */
[----:B------:R-:W0:Y:S01]  /*14f0*/  S2UR UR6, SR_CgaCtaId ;  /* 0x00000000000679c3 */ /* 0x000e220000008800 */
[----:B------:R-:W-:Y:S01]  /*1500*/  UMOV UR5, 0x400 ;  /* 0x0000040000057882 */ /* 0x000fe20000000000 */
[----:B------:R-:W-:Y:S01]  /*1510*/  IMAD.IADD R15, R5, 0x1, R10 ;  /* 0x00000001050f7824 */ /* 0x000fe200078e020a */
[----:B------:R-:W-:Y:S01]  /*1520*/  SHF.R.U32.HI R14, RZ, R10, R9 ;  /* 0x0000000aff0e7219 */ /* 0x000fe20000011609 */
[----:B------:R-:W-:-:S03]  /*1530*/  VIADD R26, R10, 0x1 ;  /* 0x000000010a1a7836 */ /* 0x000fc60000000000 */
[----:B------:R-:W-:Y:S01]  /*1540*/  LOP3.LUT R14, R14, 0x1, RZ, 0xc0, !PT ;  /* 0x000000010e0e7812 */ /* 0x000fe200078ec0ff */
[----:B------:R-:W1:Y:S01]  /*1550*/  LDC R12, c[0x0][0x398] ;  /* 0x0000e600ff0c7b82 */ /* 0x000e620000000800 */
[----:B------:R-:W-:Y:S02]  /*1560*/  SHF.R.U32.HI R26, RZ, R26, R9 ;  /* 0x0000001aff1a7219 */ /* 0x000fe40000011609 */
[----:B------:R-:W-:Y:S02]  /*1570*/  ISETP.NE.U32.AND P1, PT, R14, 0x1, PT ;  /* 0x000000010e00780c */ /* 0x000fe40003f25070 */
[----:B------:R-:W-:-:S04]  /*1580*/  LOP3.LUT R26, R26, 0x1, RZ, 0xc0, !PT ;  /* 0x000000011a1a7812 */ /* 0x000fc800078ec0ff */
[----:B------:R-:W-:Y:S01]  /*1590*/  ISETP.NE.U32.AND P2, PT, R26, 0x1, PT ;  /* 0x000000011a00780c */ /* 0x000fe20003f45070 */
[----:B0-----:R-:W-:-:S06]  /*15a0*/  ULEA UR5, UR6, UR5, 0x18 ;  /* 0x0000000506057291 */ /* 0x001fcc000f8ec0ff */
[----:B------:R-:W-:-:S05]  /*15b0*/  LEA R15, R15, UR5, 0x2 ;  /* 0x000000050f0f7c11 */ /* 0x000fca000f8e10ff */
[----:B------:R-:W0:Y:S04]  /*15c0*/  LDS R24, [R15] ;  /* 0x000000000f187984 */ /* 0x000e280000000800 */
[----:B------:R-:W2:Y:S04]  /*15d0*/  LDS R13, [R15+0x4] ;  /* 0x000004000f0d7984 */ /* 0x000ea80000000800 */
[----:B------:R-:W3:Y:S01]  /*15e0*/  LDS R14, [R15+0x8] ;  /* 0x000008000f0e7984 */ /* 0x000ee20000000800 */
[----:B0-----:R-:W-:Y:S02]  /*15f0*/  SEL R24, R24, RZ, !P1 ;  /* 0x000000ff18187207 */ /* 0x001fe40004800000 */
[----:B--2---:R-:W-:-:S03]  /*1600*/  SEL R13, R13, RZ, !P2 ;  /* 0x000000ff0d0d7207 */ /* 0x004fc60005000000 */
[----:B------:R-:W-:Y:S02]  /*1610*/  IMAD.IADD R27, R11, 0x1, R24 ;  /* 0x000000010b1b7824 */ /* 0x000fe400078e0218 */
[----:B------:R3:W0:Y:S03]  /*1620*/  LDS R11, [R15+0xc] ;  /* 0x00000c000f0b7984 */ /* 0x0006260000000800 */
[----:B-1----:R-:W-:-:S04]  /*1630*/  ISETP.GE.U32.AND P1, PT, R27, R12, PT ;  /* 0x0000000c1b00720c */ /* 0x002fc80003f26070 */
[----:B------:R-:W-:-:S04]  /*1640*/  SEL R24, R12, RZ, P1 ;  /* 0x000000ff0c187207 */ /* 0x000fc80000800000 */
[----:B------:R-:W-:Y:S01]  /*1650*/  IADD3 R13, PT, PT, R13, R27, -R24 ;  /* 0x0000001b0d0d7210 */ /* 0x000fe20007ffe818 */
[----:B------:R-:W-:-:S03]  /*1660*/  VIADD R24, R10, 0x2 ;  /* 0x000000020a187836 */ /* 0x000fc60000000000 */
[----:B------:R-:W-:Y:S02]  /*1670*/  ISETP.GE.U32.AND P1, PT, R13, R12, PT ;  /* 0x0000000c0d00720c */ /* 0x000fe40003f26070 */
[----:B------:R-:W-:-:S04]  /*1680*/  SHF.R.U32.HI R24, RZ, R24, R9 ;  /* 0x00000018ff187219 */ /* 0x000fc80000011609 */
[----:B------:R-:W-:-:S04]  /*1690*/  LOP3.LUT R24, R24, 0x1, RZ, 0xc0, !PT ;  /* 0x0000000118187812 */ /* 0x000fc800078ec0ff */
[----:B------:R-:W-:Y:S01]  /*16a0*/  ISETP.NE.U32.AND P2, PT, R24, 0x1, PT ;  /* 0x000000011800780c */ /* 0x000fe20003f45070 */
[C---:B------:R-:W-:Y:S02]  /*16b0*/  VIADD R24, R10.reuse, 0x3 ;  /* 0x000000030a187836 */ /* 0x040fe40000000000 */
[----:B------:R-:W-:Y:S01]  /*16c0*/  VIADD R10, R10, 0x4 ;  /* 0x000000040a0a7836 */ /* 0x000fe20000000000 */
[----:B---3--:R-:W-:Y:S02]  /*16d0*/  SEL R15, R14, RZ, !P2 ;  /* 0x000000ff0e0f7207 */ /* 0x008fe40005000000 */
[----:B------:R-:W-:Y:S02]  /*16e0*/  SEL R14, R12, RZ, P1 ;  /* 0x000000ff0c0e7207 */ /* 0x000fe40000800000 */
[----:B------:R-:W-:Y:S02]  /*16f0*/  SHF.R.U32.HI R24, RZ, R24, R9 ;  /* 0x00000018ff187219 */ /* 0x000fe40000011609 */
[----:B------:R-:W-:-:S02]  /*1700*/  IADD3 R15, PT, PT, R15, R13, -R14 ;  /* 0x0000000d0f0f7210 */ /* 0x000fc40007ffe80e */
[----:B------:R-:W-:Y:S02]  /*1710*/  LOP3.LUT R24, R24, 0x1, RZ, 0xc0, !PT ;  /* 0x0000000118187812 */ /* 0x000fe400078ec0ff */
[----:B------:R-:W-:Y:S02]  /*1720*/  ISETP.GE.U32.AND P1, PT, R15, R12, PT ;  /* 0x0000000c0f00720c */ /* 0x000fe40003f26070 */
[----:B------:R-:W-:Y:S02]  /*1730*/  ISETP.NE.U32.AND P2, PT, R24, 0x1, PT ;  /* 0x000000011800780c */ /* 0x000fe40003f45070 */
[----:B------:R-:W-:Y:S02]  /*1740*/  SEL R14, R12, RZ, P1 ;  /* 0x000000ff0c0e7207 */ /* 0x000fe40000800000 */
[----:B0-----:R-:W-:-:S04]  /*1750*/  SEL R11, R11, RZ, !P2 ;  /* 0x000000ff0b0b7207 */ /* 0x001fc80005000000 */
[----:B------:R-:W-:-:S04]  /*1760*/  IADD3 R11, PT, PT, R11, R15, -R14 ;  /* 0x0000000f0b0b7210 */ /* 0x000fc80007ffe80e */
[----:B------:R-:W-:-:S04]  /*1770*/  ISETP.GE.U32.AND P1, PT, R11, R12, PT ;  /* 0x0000000c0b00720c */ /* 0x000fc80003f26070 */
[----:B------:R-:W-:-:S05]  /*1780*/  SEL R12, R12, RZ, P1 ;  /* 0x000000ff0c0c7207 */ /* 0x000fca0000800000 */
[----:B------:R-:W-:-:S07]  /*1790*/  IMAD.IADD R11, R11, 0x1, -R12 ;  /* 0x000000010b0b7824 */ /* 0x000fce00078e0a0c */
.L_x_27:
[----:B------:R-:W-:Y:S05]  /*17a0*/  @!P0 BRA `(.L_x_26) ;  /* 0x0000000000b08947 */ /* 0x000fea0003800000 */
[----:B------:R-:W-:Y:S02]  /*17b0*/  ISETP.NE.AND P1, PT, R20, RZ, PT ;  /* 0x000000ff1400720c */ /* 0x000fe40003f25270 */
[----:B------:R-:W-:-:S11]  /*17c0*/  ISETP.NE.AND P0, PT, R18, RZ, PT ;  /* 0x000000ff1200720c */ /* 0x000fd60003f05270 */
[----:B------:R-:W-:Y:S05]  /*17d0*/  @!P1 BRA `(.L_x_28) ;  /* 0x0000000000649947 */ /* 0x000fea0003800000 */
[----:B------:R-:W0:Y:S01]  /*17e0*/  S2UR UR6, SR_CgaCtaId ;  /* 0x00000000000679c3 */ /* 0x000e220000008800 */
[----:B------:R-:W-:Y:S01]  /*17f0*/  UMOV UR5, 0x400 ;  /* 0x0000040000057882 */ /* 0x000fe20000000000 */
[----:B------:R-:W-:Y:S01]  /*1800*/  IMAD.IADD R12, R5, 0x1, R10 ;  /* 0x00000001050c7824 */ /* 0x000fe200078e020a */
[----:B------:R-:W-:-:S04]  /*1810*/  SHF.R.U32.HI R24, RZ, R10, R9 ;  /* 0x0000000aff187219 */ /* 0x000fc80000011609 */
[----:B------:R-:W-:-:S04]  /*1820*/  LOP3.LUT R24, R24, 0x1, RZ, 0xc0, !PT ;  /* 0x0000000118187812 */ /* 0x000fc800078ec0ff */
[----:B------:R-:W-:Y:S01]  /*1830*/  ISETP.NE.U32.AND P1, PT, R24, 0x1, PT ;  /* 0x000000011800780c */ /* 0x000fe20003f25070 */
[C---:B------:R-:W-:Y:S02]  /*1840*/  VIADD R24, R10.reuse, 0x1 ;  /* 0x000000010a187836 */ /* 0x040fe40000000000 */
[----:B------:R-:W-:-:S03]  /*1850*/  VIADD R10, R10, 0x2 ;  /* 0x000000020a0a7836 */ /* 0x000fc60000000000 */
[----:B------:R-:W-:-:S04]  /*1860*/  SHF.R.U32.HI R26, RZ, R24, R9 ;  /* 0x00000018ff1a7219 */ /* 0x000fc80000011609 */
[----:B------:R-:W-:Y:S01]  /*1870*/  LOP3.LUT R26, R26, 0x1, RZ, 0xc0, !PT ;  /* 0x000000011a1a7812 */ /* 0x000fe200078ec0ff */
[----:B0-----:R-:W-:-:S03]  /*1880*/  ULEA UR5, UR6, UR5, 0x18 ;  /* 0x0000000506057291 */ /* 0x001fc6000f8ec0ff */
[----:B------:R-:W-:-:S03]  /*1890*/  ISETP.NE.U32.AND P2, PT, R26, 0x1, PT ;  /* 0x000000011a00780c */ /* 0x000fc60003f45070 */
[----:B------:R-:W-:Y:S02]  /*18a0*/  LEA R14, R12, UR5, 0x2 ;  /* 0x000000050c0e7c11 */ /* 0x000fe4000f8e10ff */
[----:B------:R-:W0:Y:S03]  /*18b0*/  LDC R12, c[0x0][0x398] ;  /* 0x0000e600ff0c7b82 */ /* 0x000e260000000800 */
[----:B------:R-:W1:Y:S04]  /*18c0*/  LDS R15, [R14] ;  /* 0x000000000e0f7984 */ /* 0x000e680000000800 */
[----:B------:R-:W2:Y:S01]  /*18d0*/  LDS R13, [R14+0x4] ;  /* 0x000004000e0d7984 */ /* 0x000ea20000000800 */
[----:B-1----:R-:W-:-:S02]  /*18e0*/  SEL R24, R15, RZ, !P1 ;  /* 0x000000ff0f187207 */ /* 0x002fc40004800000 */
[----:B--2---:R-:W-:-:S03]  /*18f0*/  SEL R13, R13, RZ, !P2 ;  /* 0x000000ff0d0d7207 */ /* 0x004fc60005000000 */
[----:B------:R-:W-:-:S05]  /*1900*/  IMAD.IADD R11, R11, 0x1, R24 ;  /* 0x000000010b0b7824 */ /* 0x000fca00078e0218 */
[----:B0-----:R-:W-:-:S04]  /*1910*/  ISETP.GE.U32.AND P1, PT, R11, R12, PT ;  /* 0x0000000c0b00720c */ /* 0x001fc80003f26070 */
[----:B------:R-:W-:-:S04]  /*1920*/  SEL R14, R12, RZ, P1 ;  /* 0x000000ff0c0e7207 */ /* 0x000fc80000800000 */
[----:B------:R-:W-:-:S04]  /*1930*/  IADD3 R11, PT, PT, R13, R11, -R14 ;  /* 0x0000000b0d0b7210 */ /* 0x000fc80007ffe80e */
[----:B------:R-:W-:-:S04]  /*1940*/  ISETP.GE.U32.AND P1, PT, R11, R12, PT ;  /* 0x0000000c0b00720c */ /* 0x000fc80003f26070 */
[----:B------:R-:W-:-:S05]  /*1950*/  SEL R12, R12, RZ, P1 ;  /* 0x000000ff0c0c7207 */ /* 0x000fca0000800000 */
[----:B------:R-:W-:-:S07]  /*1960*/  IMAD.IADD R11, R11, 0x1, -R12 ;  /* 0x000000010b0b7824 */ /* 0x000fce00078e0a0c */
.L_x_28:
[----:B------:R-:W-:Y:S05]  /*1970*/  @!P0 BRA `(.L_x_26) ;  /* 0x00000000003c8947 */ /* 0x000fea0003800000 */
[----:B------:R-:W0:Y:S01]  /*1980*/  S2UR UR6, SR_CgaCtaId ;  /* 0x00000000000679c3 */ /* 0x000e220000008800 */
[----:B------:R-:W-:Y:S01]  /*1990*/  UMOV UR5, 0x400 ;  /* 0x0000040000057882 */ /* 0x000fe20000000000 */
[----:B------:R-:W-:Y:S01]  /*19a0*/  IMAD.IADD R12, R5, 0x1, R10 ;  /* 0x00000001050c7824 */ /* 0x000fe200078e020a */
[----:B------:R-:W-:-:S04]  /*19b0*/  SHF.R.U32.HI R10, RZ, R10, R9 ;  /* 0x0000000aff0a7219 */ /* 0x000fc80000011609 */
[----:B------:R-:W-:Y:S01]  /*19c0*/  LOP3.LUT R10, R10, 0x1, RZ, 0xc0, !PT ;  /* 0x000000010a0a7812 */ /* 0x000fe200078ec0ff */
[----:B------:R-:W1:Y:S03]  /*19d0*/  LDC R13, c[0x0][0x398] ;  /* 0x0000e600ff0d7b82 */ /* 0x000e660000000800 */
[----:B------:R-:W-:Y:S01]  /*19e0*/  ISETP.NE.U32.AND P0, PT, R10, 0x1, PT ;  /* 0x000000010a00780c */ /* 0x000fe20003f05070 */
[----:B0-----:R-:W-:-:S06]  /*19f0*/  ULEA UR5, UR6, UR5, 0x18 ;  /* 0x0000000506057291 */ /* 0x001fcc000f8ec0ff */
[----:B------:R-:W-:-:S06]  /*1a00*/  LEA R12, R12, UR5, 0x2 ;  /* 0x000000050c0c7c11 */ /* 0x000fcc000f8e10ff */
[----:B------:R-:W0:Y:S02]  /*1a10*/  LDS R12, [R12] ;  /* 0x000000000c0c7984 */ /* 0x000e240000000800 */
[----:B0-----:R-:W-:-:S05]  /*1a20*/  SEL R10, R12, RZ, !P0 ;  /* 0x000000ff0c0a7207 */ /* 0x001fca0004000000 */
[----:B------:R-:W-:-:S05]  /*1a30*/  IMAD.IADD R10, R11, 0x1, R10 ;  /* 0x000000010b0a7824 */ /* 0x000fca00078e020a */
[----:B-1----:R-:W-:-:S04]  /*1a40*/  ISETP.GE.U32.AND P0, PT, R10, R13, PT ;  /* 0x0000000d0a00720c */ /* 0x002fc80003f06070 */
[----:B------:R-:W-:-:S05]  /*1a50*/  SEL R11, R13, RZ, P0 ;  /* 0x000000ff0d0b7207 */ /* 0x000fca0000000000 */
[----:B------:R-:W-:-:S07]  /*1a60*/  IMAD.IADD R11, R10, 0x1, -R11 ;  /* 0x000000010a0b7824 */ /* 0x000fce00078e0a0b */
.L_x_26:
[----:B------:R-:W-:Y:S01]  /*1a70*/  BAR.SYNC.DEFER_BLOCKING 0x0 ;  /* 0x0000000000007b1d */ /* 0x000fe20000010000 */
[----:B------:R-:W-:-:S06]  /*1a80*/  UIADD3 UR7, UPT, UPT, UR7, 0x1, URZ ;  /* 0x0000000107077890 */ /* 0x000fcc000fffe0ff */
[----:B------:R-:W-:Y:S01]  /*1a90*/  ISETP.NE.AND P0, PT, R3, UR7, PT ;  /* 0x0000000703007c0c */ /* 0x000fe2000bf05270 */
[----:B------:R0:W-:Y:S01]  /*1aa0*/  STS [R8], R11 ;  /* 0x0000000b08007388 */ /* 0x0001e20000000800 */
[----:B------:R-:W-:Y:S11]  /*1ab0*/  BAR.SYNC.DEFER_BLOCKING 0x0 ;  /* 0x0000000000007b1d */ /* 0x000ff60000010000 */
[----:B0-----:R-:W-:Y:S05]  /*1ac0*/  @P0 BRA `(.L_x_29) ;  /* 0xfffffff400240947 */ /* 0x001fea000383ffff */
.L_x_23:
[----:B------:R-:W0:Y:S01]  /*1ad0*/  LDCU UR9, c[0x0][0x380] ;  /* 0x00007000ff0977ac */ /* 0x000e220008000800 */
[----:B------:R-:W-:Y:S01]  /*1ae0*/  IMAD.MOV.U32 R13, RZ, RZ, RZ ;  /* 0x000000ffff0d7224 */ /* 0x000fe200078e00ff */
[----:B0-----:R-:W-:-:S09]  /*1af0*/  UISETP.GE.AND UP0, UPT, UR9, 0x2, UPT ;  /* 0x000000020900788c */ /* 0x001fd2000bf06270 */
[----:B------:R-:W-:Y:S05]  /*1b00*/  BRA.U !UP0, `(.L_x_30) ;  /* 0x0000000908287547 */ /* 0x000fea000b800000 */
[----:B------:R-:W-:Y:S02]  /*1b10*/  ISETP.GE.U32.AND P0, PT, R22, 0x7, PT ;  /* 0x000000071600780c */ /* 0x000fe40003f06070 */
[----:B------:R-:W-:-:S11]  /*1b20*/  CS2R R12, SRZ ;  /* 0x00000000000c7805 */ /* 0x000fd6000001ff00 */
[----:B------:R-:W-:Y:S05]  /*1b30*/  @!P0 BRA `(.L_x_31) ;  /* 0x0000000000e48947 */ /* 0x000fea0003800000 */
[----:B------:R-:W0:Y:S01]  /*1b40*/  S2UR UR6, SR_CgaCtaId ;  /* 0x00000000000679c3 */ /* 0x000e220000008800 */
[----:B------:R-:W-:Y:S01]  /*1b50*/  UMOV UR5, 0x400 ;  /* 0x0000040000057882 */ /* 0x000fe20000000000 */
[----:B------:R-:W-:Y:S01]  /*1b60*/  IMAD.MOV.U32 R13, RZ, RZ, RZ ;  /* 0x000000ffff0d7224 */ /* 0x000fe200078e00ff */
[----:B------:R-:W-:Y:S02]  /*1b70*/  UIADD3 UR8, UPT, UPT, UR5, 0x800, URZ ;  /* 0x0000080005087890 */ /* 0x000fe4000fffe0ff */
[----:B0-----:R-:W-:Y:S02]  /*1b80*/  ULEA UR7, UR6, UR5, 0x18 ;  /* 0x0000000506077291 */ /* 0x001fe4000f8ec0ff */
[----:B------:R-:W-:Y:S01]  /*1b90*/  ULEA UR8, UR6, UR8, 0x18 ;  /* 0x0000000806087291 */ /* 0x000fe2000f8ec0ff */
[----:B------:R-:W-:-:S11]  /*1ba0*/  UMOV UR5, URZ ;  /* 0x000000ff00057c82 */ /* 0x000fd60008000000 */
.L_x_32:
[----:B------:R-:W-:Y:S01]  /*1bb0*/  VIADD R26, R5, UR5 ;  /* 0x00000005051a7c36 */ /* 0x000fe20008000000 */
[----:B------:R-:W-:Y:S01]  /*1bc0*/  ULEA UR6, UR5, UR8, 0x2 ;  /* 0x0000000805067291 */ /* 0x000fe2000f8e10ff */
[----:B------:R-:W0:Y:S01]  /*1bd0*/  LDC R24, c[0x0][0x398] ;  /* 0x0000e600ff187b82 */ /* 0x000e220000000800 */
[----:B------:R-:W-:Y:S02]  /*1be0*/  UIADD3 UR5, UPT, UPT, UR5, 0x8, URZ ;  /* 0x0000000805057890 */ /* 0x000fe4000fffe0ff */
[----:B------:R-:W-:-:S04]  /*1bf0*/  LEA R26, R26, UR7, 0x2 ;  /* 0x000000071a1a7c11 */ /* 0x000fc8000f8e10ff */
[----:B------:R-:W-:Y:S01]  /*1c00*/  ISETP.NE.AND P1, PT, R16, UR5, PT ;  /* 0x0000000510007c0c */ /* 0x000fe2000bf25270 */
[----:B------:R-:W-:Y:S04]  /*1c10*/  LDS.128 R8, [UR6] ;  /* 0x00000006ff087984 */ /* 0x000fe80008000c00 */
[----:B------:R-:W1:Y:S04]  /*1c20*/  LDS R12, [R26] ;  /* 0x000000001a0c7984 */ /* 0x000e680000000800 */
[----:B------:R-:W2:Y:S04]  /*1c30*/  LDS R14, [R26+0x4] ;  /* 0x000004001a0e7984 */ /* 0x000ea80000000800 */
[----:B------:R-:W3:Y:S01]  /*1c40*/  LDS R15, [R26+0x8] ;  /* 0x000008001a0f7984 */ /* 0x000ee20000000800 */
[----:B-1----:R-:W-:-:S05]  /*1c50*/  IMAD R13, R12, R8, R13 ;  /* 0x000000080c0d7224 */ /* 0x002fca00078e020d */
[----:B0-----:R-:W-:-:S04]  /*1c60*/  ISETP.GE.U32.AND P0, PT, R13, R24, PT ;  /* 0x000000180d00720c */ /* 0x001fc80003f06070 */
[----:B------:R-:W-:-:S05]  /*1c70*/  SEL R8, R24, RZ, P0 ;  /* 0x000000ff18087207 */ /* 0x000fca0000000000 */
[----:B------:R-:W-:-:S04]  /*1c80*/  IMAD.IADD R8, R13, 0x1, -R8 ;  /* 0x000000010d087824 */ /* 0x000fc800078e0a08 */
[----:B--2---:R-:W-:Y:S02]  /*1c90*/  IMAD R9, R14, R9, R8 ;  /* 0x000000090e097224 */ /* 0x004fe400078e0208 */
[----:B------:R-:W0:Y:S03]  /*1ca0*/  LDS R8, [R26+0xc] ;  /* 0x00000c001a087984 */ /* 0x000e260000000800 */
[----:B------:R-:W-:-:S04]  /*1cb0*/  ISETP.GE.U32.AND P0, PT, R9, R24, PT ;  /* 0x000000180900720c */ /* 0x000fc80003f06070 */
[----:B------:R-:W-:-:S05]  /*1cc0*/  SEL R12, R24, RZ, P0 ;  /* 0x000000ff180c7207 */ /* 0x000fca0000000000 */
[----:B------:R-:W-:Y:S02]  /*1cd0*/  IMAD.IADD R12, R9, 0x1, -R12 ;  /* 0x00000001090c7824 */ /* 0x000fe400078e0a0c */
[----:B------:R-:W-:Y:S02]  /*1ce0*/  LDS R9, [R26+0x10] ;  /* 0x000010001a097984 */ /* 0x000fe40000000800 */
[----:B---3--:R-:W-:-:S05]  /*1cf0*/  IMAD R15, R15, R10, R12 ;  /* 0x0000000a0f0f7224 */ /* 0x008fca00078e020c */
[----:B------:R-:W-:-:S04]  /*1d00*/  ISETP.GE.U32.AND P0, PT, R15, R24, PT ;  /* 0x000000180f00720c */ /* 0x000fc80003f06070 */
[----:B------:R-:W-:-:S05]  /*1d10*/  SEL R10, R24, RZ, P0 ;  /* 0x000000ff180a7207 */ /* 0x000fca0000000000 */
[----:B------:R-:W-:Y:S02]  /*1d20*/  IMAD.IADD R10, R15, 0x1, -R10 ;  /* 0x000000010f0a7824 */ /* 0x000fe400078e0a0a */
[----:B------:R-:W1:Y:S02]  /*1d30*/  LDS.128 R12, [UR6+0x10] ;  /* 0x00001006ff0c7984 */ /* 0x000e640008000c00 */
[----:B0-----:R-:W-:Y:S02]  /*1d40*/  IMAD R11, R8, R11, R10 ;  /* 0x0000000b080b7224 */ /* 0x001fe400078e020a */
[----:B------:R-:W0:Y:S03]  /*1d50*/  LDS R8, [R26+0x14] ;  /* 0x000014001a087984 */ /* 0x000e260000000800 */
[----:B------:R-:W-:-:S04]  /*1d60*/  ISETP.GE.U32.AND P0, PT, R11, R24, PT ;  /* 0x000000180b00720c */ /* 0x000fc80003f06070 */
[----:B------:R-:W-:-:S05]  /*1d70*/  SEL R10, R24, RZ, P0 ;  /* 0x000000ff180a7207 */ /* 0x000fca0000000000 */
[----:B------:R-:W-:Y:S02]  /*1d80*/  IMAD.IADD R10, R11, 0x1, -R10 ;  /* 0x000000010b0a7824 */ /* 0x000fe400078e0a0a */
[----:B------:R-:W2:Y:S02]  /*1d90*/  LDS R11, [R26+0x18] ;  /* 0x000018001a0b7984 */ /* 0x000ea40000000800 */
[----:B-1----:R-:W-:-:S05]  /*1da0*/  IMAD R9, R9, R12, R10 ;  /* 0x0000000c09097224 */ /* 0x002fca00078e020a */
[----:B------:R-:W-:-:S04]  /*1db0*/  ISETP.GE.U32.AND P0, PT, R9, R24, PT ;  /* 0x000000180900720c */ /* 0x000fc80003f06070 */
[----:B------:R-:W-:-:S05]  /*1dc0*/  SEL R10, R24, RZ, P0 ;  /* 0x000000ff180a7207 */ /* 0x000fca0000000000 */
[----:B------:R-:W-:Y:S02]  /*1dd0*/  IMAD.IADD R9, R9, 0x1, -R10 ;  /* 0x0000000109097824 */ /* 0x000fe400078e0a0a */
[----:B------:R-:W1:Y:S02]  /*1de0*/  LDS R10, [R26+0x1c] ;  /* 0x00001c001a0a7984 */ /* 0x000e640000000800 */
[----:B0-----:R-:W-:-:S05]  /*1df0*/  IMAD R9, R8, R13, R9 ;  /* 0x0000000d08097224 */ /* 0x001fca00078e0209 */
[----:B------:R-:W-:-:S04]  /*1e00*/  ISETP.GE.U32.AND P0, PT, R9, R24, PT ;  /* 0x000000180900720c */ /* 0x000fc80003f06070 */
[----:B------:R-:W-:-:S05]  /*1e10*/  SEL R8, R24, RZ, P0 ;  /* 0x000000ff18087207 */ /* 0x000fca0000000000 */
[----:B------:R-:W-:-:S04]  /*1e20*/  IMAD.IADD R8, R9, 0x1, -R8 ;  /* 0x0000000109087824 */ /* 0x000fc800078e0a08 */
[----:B--2---:R-:W-:-:S05]  /*1e30*/  IMAD R11, R11, R14, R8 ;  /* 0x0000000e0b0b7224 */ /* 0x004fca00078e0208 */
[----:B------:R-:W-:-:S04]  /*1e40*/  ISETP.GE.U32.AND P0, PT, R11, R24, PT ;  /* 0x000000180b00720c */ /* 0x000fc80003f06070 */
[----:B------:R-:W-:-:S05]  /*1e50*/  SEL R8, R24, RZ, P0 ;  /* 0x000000ff18087207 */ /* 0x000fca0000000000 */
[----:B------:R-:W-:-:S04]  /*1e60*/  IMAD.IADD R8, R11, 0x1, -R8 ;  /* 0x000000010b087824 */ /* 0x000fc800078e0a08 */
[----:B-1----:R-:W-:-:S05]  /*1e70*/  IMAD R15, R10, R15, R8 ;  /* 0x0000000f0a0f7224 */ /* 0x002fca00078e0208 */
[----:B------:R-:W-:-:S04]  /*1e80*/  ISETP.GE.U32.AND P0, PT, R15, R24, PT ;  /* 0x000000180f00720c */ /* 0x000fc80003f06070 */
[----:B------:R-:W-:-:S05]  /*1e90*/  SEL R24, R24, RZ, P0 ;  /* 0x000000ff18187207 */ /* 0x000fca0000000000 */
[----:B------:R-:W-:Y:S01]  /*1ea0*/  IMAD.IADD R13, R15, 0x1, -R24 ;  /* 0x000000010f0d7824 */ /* 0x000fe200078e0a18 */
[----:B------:R-:W-:Y:S06]  /*1eb0*/  @P1 BRA `(.L_x_32) ;  /* 0xfffffffc003c1947 */ /* 0x000fec000383ffff */
[----:B------:R-:W-:-:S07]  /*1ec0*/  IMAD.MOV.U32 R12, RZ, RZ, R16 ;  /* 0x000000ffff0c7224 */ /* 0x000fce00078e0010 */
.L_x_31:
[----:B------:R-:W-:-:S13]  /*1ed0*/  ISETP.NE.AND P0, PT, R23, RZ, PT ;  /* 0x000000ff1700720c */ /* 0x000fda0003f05270 */
[----:B------:R-:W-:Y:S05]  /*1ee0*/  @!P0 BRA `(.L_x_30) ;  /* 0x0000000400308947 */ /* 0x000fea0003800000 */
[----:B------:R-:W-:Y:S02]  /*1ef0*/  ISETP.GE.U32.AND P1, PT, R19, 0x3, PT ;  /* 0x000000031300780c */ /* 0x000fe40003f26070 */
[----:B------:R-:W-:-:S11]  /*1f00*/  ISETP.NE.AND P0, PT, R17, RZ, PT ;  /* 0x000000ff1100720c */ /* 0x000fd60003f05270 */
[----:B------:R-:W-:Y:S05]  /*1f10*/  @!P1 BRA `(.L_x_33) ;  /* 0x0000000000809947 */ /* 0x000fea0003800000 */
[----:B------:R-:W0:Y:S01]  /*1f20*/  S2R R9, SR_CgaCtaId ;  /* 0x0000000000097919 */ /* 0x000e220000008800 */
[----:B------:R-:W-:Y:S01]  /*1f30*/  MOV R8, 0x400 ;  /* 0x0000040000087802 */ /* 0x000fe20000000f00 */
[----:B------:R-:W-:Y:S01]  /*1f40*/  IMAD.IADD R15, R5, 0x1, R12 ;  /* 0x00000001050f7824 */ /* 0x000fe200078e020c */
[----:B------:R-:W1:Y:S03]  /*1f50*/  LDC R14, c[0x0][0x398] ;  /* 0x0000e600ff0e7b82 */ /* 0x000e660000000800 */
[----:B------:R-:W-:Y:S01]  /*1f60*/  VIADD R10, R8, 0x800 ;  /* 0x00000800080a7836 */ /* 0x000fe20000000000 */
[----:B0-----:R-:W-:-:S04]  /*1f70*/  LEA R8, R9, R8, 0x18 ;  /* 0x0000000809087211 */ /* 0x001fc800078ec0ff */
[----:B------:R-:W-:Y:S01]  /*1f80*/  LEA R9, R9, R10, 0x18 ;  /* 0x0000000a09097211 */ /* 0x000fe200078ec0ff */
[----:B------:R-:W-:-:S04]  /*1f90*/  IMAD R15, R15, 0x4, R8 ;  /* 0x000000040f0f7824 */ /* 0x000fc800078e0208 */
[C---:B------:R-:W-:Y:S02]  /*1fa0*/  IMAD R26, R12.reuse, 0x4, R9 ;  /* 0x000000040c1a7824 */ /* 0x040fe400078e0209 */
[----:B------:R-:W-:Y:S01]  /*1fb0*/  VIADD R12, R12, 0x4 ;  /* 0x000000040c0c7836 */ /* 0x000fe20000000000 */
[----:B------:R-:W-:Y:S04]  /*1fc0*/  LDS R10, [R15] ;  /* 0x000000000f0a7984 */ /* 0x000fe80000000800 */
[----:B------:R-:W0:Y:S04]  /*1fd0*/  LDS.64 R8, [R26] ;  /* 0x000000001a087984 */ /* 0x000e280000000a00 */
[----:B------:R-:W2:Y:S01]  /*1fe0*/  LDS R24, [R15+0x4] ;  /* 0x000004000f187984 */ /* 0x000ea20000000800 */
[----:B0-----:R-:W-:-:S03]  /*1ff0*/  IMAD R27, R10, R8, R13 ;  /* 0x000000080a1b7224 */ /* 0x001fc600078e020d */
[----:B------:R-:W-:Y:S02]  /*2000*/  LDS R13, [R15+0x8] ;  /* 0x000008000f0d7984 */ /* 0x000fe40000000800 */
[----:B-1----:R-:W-:Y:S02]  /*2010*/  ISETP.GE.U32.AND P1, PT, R27, R14, PT ;  /* 0x0000000e1b00720c */ /* 0x002fe40003f26070 */
[----:B------:R-:W0:Y:S02]  /*2020*/  LDS.64 R10, [R26+0x8] ;  /* 0x000008001a0a7984 */ /* 0x000e240000000a00 */
[----:B------:R-:W-:-:S05]  /*2030*/  SEL R8, R14, RZ, P1 ;  /* 0x000000ff0e087207 */ /* 0x000fca0000800000 */
[----:B------:R-:W-:Y:S02]  /*2040*/  IMAD.IADD R27, R27, 0x1, -R8 ;  /* 0x000000011b1b7824 */ /* 0x000fe400078e0a08 */
[----:B------:R-:W1:Y:S02]  /*2050*/  LDS R8, [R15+0xc] ;  /* 0x00000c000f087984 */ /* 0x000e640000000800 */
[----:B--2---:R-:W-:-:S05]  /*2060*/  IMAD R9, R24, R9, R27 ;  /* 0x0000000918097224 */ /* 0x004fca00078e021b */
[----:B------:R-:W-:-:S04]  /*2070*/  ISETP.GE.U32.AND P1, PT, R9, R14, PT ;  /* 0x0000000e0900720c */ /* 0x000fc80003f26070 */
[----:B------:R-:W-:-:S05]  /*2080*/  SEL R24, R14, RZ, P1 ;  /* 0x000000ff0e187207 */ /* 0x000fca0000800000 */
[----:B------:R-:W-:-:S04]  /*2090*/  IMAD.IADD R24, R9, 0x1, -R24 ;  /* 0x0000000109187824 */ /* 0x000fc800078e0a18 */
[----:B0-----:R-:W-:-:S05]  /*20a0*/  IMAD R13, R13, R10, R24 ;  /* 0x0000000a0d0d7224 */ /* 0x001fca00078e0218 */
[----:B------:R-:W-:-:S04]  /*20b0*/  ISETP.GE.U32.AND P1, PT, R13, R14, PT ;  /* 0x0000000e0d00720c */ /* 0x000fc80003f26070 */
[----:B------:R-:W-:-:S05]  /*20c0*/  SEL R10, R14, RZ, P1 ;  /* 0x000000ff0e0a7207 */ /* 0x000fca0000800000 */
[----:B------:R-:W-:-:S04]  /*20d0*/  IMAD.IADD R10, R13, 0x1, -R10 ;  /* 0x000000010d0a7824 */ /* 0x000fc800078e0a0a */
[----:B-1----:R-:W-:-:S05]  /*20e0*/  IMAD R11, R8, R11, R10 ;  /* 0x0000000b080b7224 */ /* 0x002fca00078e020a */
[----:B------:R-:W-:-:S04]  /*20f0*/  ISETP.GE.U32.AND P1, PT, R11, R14, PT ;  /* 0x0000000e0b00720c */ /* 0x000fc80003f26070 */
[----:B------:R-:W-:-:S05]  /*2100*/  SEL R14, R14, RZ, P1 ;  /* 0x000000ff0e0e7207 */ /* 0x000fca0000800000 */
[----:B------:R-:W-:-:S07]  /*2110*/  IMAD.IADD R13, R11, 0x1, -R14 ;  /* 0x000000010b0d7824 */ /* 0x000fce00078e0a0e */
.L_x_33:
[----:B------:R-:W-:Y:S05]  /*2120*/  @!P0 BRA `(.L_x_30) ;  /* 0x0000000000a08947 */ /* 0x000fea0003800000 */
[----:B------:R-:W-:Y:S02]  /*2130*/  ISETP.NE.AND P0, PT, R20, RZ, PT ;  /* 0x000000ff1400720c */ /* 0x000fe40003f05270 */
        /* <DEDUP_REMOVED lines=15> */
[----:B0-----:R-:W-:-:S05]  /*2230*/  IMAD R11, R11, R8, R13 ;  /* 0x000000080b0b7224 */ /* 0x001fca00078e020d */
[----:B-1----:R-:W-:-:S04]  /*2240*/  ISETP.GE.U32.AND P0, PT, R11, R14, PT ;  /* 0x0000000e0b00720c */ /* 0x002fc80003f06070 */
[----:B------:R-:W-:-:S05]  /*2250*/  SEL R24, R14, RZ, P0 ;  /* 0x000000ff0e187207 */ /* 0x000fca0000000000 */
[----:B------:R-:W-:-:S04]  /*2260*/  IMAD.IADD R24, R11, 0x1, -R24 ;  /* 0x000000010b187824 */ /* 0x000fc800078e0a18 */
[----:B--2---:R-:W-:-:S05]  /*2270*/  IMAD R9, R15, R9, R24 ;  /* 0x000000090f097224 */ /* 0x004fca00078e0218 */
[----:B------:R-:W-:-:S04]  /*2280*/  ISETP.GE.U32.AND P0, PT, R9, R14, PT ;  /* 0x0000000e0900720c */ /* 0x000fc80003f06070 */
[----:B------:R-:W-:-:S05]  /*2290*/  SEL R14, R14, RZ, P0 ;  /* 0x000000ff0e0e7207 */ /* 0x000fca0000000000 */
[----:B------:R-:W-:-:S07]  /*22a0*/  IMAD.IADD R13, R9, 0x1, -R14 ;  /* 0x00000001090d7824 */ /* 0x000fce00078e0a0e */
.L_x_34:
[----:B------:R-:W-:Y:S05]  /*22b0*/  @!P1 BRA `(.L_x_30) ;  /* 0x00000000003c9947 */ /* 0x000fea0003800000 */
[----:B------:R-:W0:Y:S01]  /*22c0*/  S2R R10, SR_CgaCtaId ;  /* 0x00000000000a7919 */ /* 0x000e220000008800 */
[----:B------:R-:W-:Y:S01]  /*22d0*/  MOV R9, 0x400 ;  /* 0x0000040000097802 */ /* 0x000fe20000000f00 */
[----:B------:R-:W-:-:S04]  /*22e0*/  IMAD.IADD R8, R5, 0x1, R12 ;  /* 0x0000000105087824 */ /* 0x000fc800078e020c */
[----:B------:R-:W-:Y:S01]  /*22f0*/  VIADD R11, R9, 0x800 ;  /* 0x00000800090b7836 */ /* 0x000fe20000000000 */
[----:B0-----:R-:W-:-:S04]  /*2300*/  LEA R9, R10, R9, 0x18 ;  /* 0x000000090a097211 */ /* 0x001fc800078ec0ff */
[----:B------:R-:W-:Y:S02]  /*2310*/  LEA R11, R10, R11, 0x18 ;  /* 0x0000000b0a0b7211 */ /* 0x000fe400078ec0ff */
[----:B------:R-:W0:Y:S01]  /*2320*/  LDC R10, c[0x0][0x398] ;  /* 0x0000e600ff0a7b82 */ /* 0x000e220000000800 */
[----:B------:R-:W-:Y:S02]  /*2330*/  IMAD R8, R8, 0x4, R9 ;  /* 0x0000000408087824 */ /* 0x000fe400078e0209 */
[----:B------:R-:W-:-:S04]  /*2340*/  IMAD R9, R12, 0x4, R11 ;  /* 0x000000040c097824 */ /* 0x000fc800078e020b */
[----:B------:R-:W-:Y:S04]  /*2350*/  LDS R8, [R8] ;  /* 0x0000000008087984 */ /* 0x000fe80000000800 */
[----:B------:R-:W1:Y:S02]  /*2360*/  LDS R9, [R9] ;  /* 0x0000000009097984 */ /* 0x000e640000000800 */
[----:B-1----:R-:W-:-:S05]  /*2370*/  IMAD R13, R8, R9, R13 ;  /* 0x00000009080d7224 */ /* 0x002fca00078e020d */
[----:B0-----:R-:W-:-:S04]  /*2380*/  ISETP.GE.U32.AND P0, PT, R13, R10, PT ;  /* 0x0000000a0d00720c */ /* 0x001fc80003f06070 */
[----:B------:R-:W-:-:S05]  /*2390*/  SEL R10, R10, RZ, P0 ;  /* 0x000000ff0a0a7207 */ /* 0x000fca0000000000 */
[----:B------:R-:W-:-:S07]  /*23a0*/  IMAD.IADD R13, R13, 0x1, -R10 ;  /* 0x000000010d0d7824 */ /* 0x000fce00078e0a0a */
.L_x_30:
[----:B------:R-:W-:Y:S01]  /*23b0*/  IMAD R12, R4, UR4, R25 ;  /* 0x00000004040c7c24 */ /* 0x000fe2000f8e0219 */
[----:B------:R-:W0:Y:S01]  /*23c0*/  LDC R10, c[0x0][0x398] ;  /* 0x0000e600ff0a7b82 */ /* 0x000e220000000800 */
[----:B------:R-:W-:Y:S02]  /*23d0*/  UIADD3 UR4, UPT, UPT, UR4, 0x1, URZ ;  /* 0x0000000104047890 */ /* 0x000fe4000fffe0ff */
[----:B------:R-:W1:Y:S02]  /*23e0*/  POPC R8, R12 ;  /* 0x0000000c00087309 */ /* 0x000e640000000000 */
[----:B-1----:R-:W-:Y:S02]  /*23f0*/  IADD3 R9, PT, PT, -R8, UR9, RZ ;  /* 0x0000000908097c10 */ /* 0x002fe4000fffe1ff */
[----:B------:R-:W-:Y:S02]  /*2400*/  SHF.R.U32.HI R8, RZ, R3, R12 ;  /* 0x00000003ff087219 */ /* 0x000fe4000001160c */
[----:B------:R-:W-:Y:S01]  /*2410*/  LOP3.LUT R9, R9, 0x1, RZ, 0xc0, !PT ;  /* 0x0000000109097812 */ /* 0x000fe200078ec0ff */
[----:B------:R-:W-:Y:S01]  /*2420*/  BAR.SYNC.DEFER_BLOCKING 0x0 ;  /* 0x0000000000007b1d */ /* 0x000fe20000010000 */
[----:B------:R-:W-:-:S02]  /*2430*/  ISETP.NE.AND P0, PT, R8, RZ, PT ;  /* 0x000000ff0800720c */ /* 0x000fc40003f05270 */
[----:B------:R-:W-:Y:S02]  /*2440*/  ISETP.NE.U32.AND P1, PT, R9, 0x1, PT ;  /* 0x000000010900780c */ /* 0x000fe40003f25070 */
[----:B------:R-:W-:-:S04]  /*2450*/  SEL R8, R13, RZ, !P0 ;  /* 0x000000ff0d087207 */ /* 0x000fc80004000000 */
[----:B------:R-:W-:Y:S01]  /*2460*/  ISETP.NE.AND P0, PT, R8, RZ, PT ;  /* 0x000000ff0800720c */ /* 0x000fe20003f05270 */
[----:B0-----:R-:W-:-:S06]  /*2470*/  IMAD.IADD R9, R10, 0x1, -R8 ;  /* 0x000000010a097824 */ /* 0x001fcc00078e0a08 */
[----:B------:R-:W-:Y:S02]  /*2480*/  @P1 SEL R8, R9, RZ, P0 ;  /* 0x000000ff09081207 */ /* 0x000fe40000000000 */
[----:B------:R-:W-:-:S03]  /*2490*/  ISETP.LE.U32.AND P1, PT, R6, UR4, PT ;  /* 0x0000000406007c0c */ /* 0x000fc6000bf23070 */
[----:B------:R-:W-:-:S05]  /*24a0*/  IMAD.IADD R7, R8, 0x1, R7 ;  /* 0x0000000108077824 */ /* 0x000fca00078e0207 */
[----:B------:R-:W-:-:S04]  /*24b0*/  ISETP.GE.U32.AND P0, PT, R7, R10, PT ;  /* 0x0000000a0700720c */ /* 0x000fc80003f06070 */
[----:B------:R-:W-:-:S05]  /*24c0*/  SEL R8, R10, RZ, P0 ;  /* 0x000000ff0a087207 */ /* 0x000fca0000000000 */
[----:B------:R-:W-:Y:S01]  /*24d0*/  IMAD.IADD R7, R7, 0x1, -R8 ;  /* 0x0000000107077824 */ /* 0x000fe200078e0a08 */
[----:B------:R-:W-:Y:S06]  /*24e0*/  @!P1 BRA `(.L_x_35) ;  /* 0xffffffe800509947 */ /* 0x000fec000383ffff */
.L_x_22:
[----:B------:R-:W-:-:S13]  /*24f0*/  ISETP.NE.AND P0, PT, R2, RZ, PT ;  /* 0x000000ff0200720c */ /* 0x000fda0003f05270 */
[----:B------:R-:W-:Y:S05]  /*2500*/  @P0 EXIT ;  /* 0x000000000000094d */ /* 0x000fea0003800000 */
[----:B------:R-:W0:Y:S02]  /*2510*/  LDC.64 R2, c[0x0][0x390] ;  /* 0x0000e400ff027b82 */ /* 0x000e240000000a00 */
[----:B0-----:R-:W-:-:S05]  /*2520*/  IMAD.WIDE R2, R25, 0x4, R2 ;  /* 0x0000000419027825 */ /* 0x001fca00078e0202 */
[----:B------:R-:W-:Y:S01]  /*2530*/  STG.E desc[UR10][R2.64], R7 ;  /* 0x0000000702007986 */ /* 0x000fe2000c10190a */
[----:B------:R-:W-:Y:S05]  /*2540*/  EXIT ;  /* 0x000000000000794d */ /* 0x000fea0003800000 */
.L_x_36:
        /* <DEDUP_REMOVED lines=11> */
.L_x_38:


//--------------------- .nv.shared._Z7sum_alliPiS_j --------------------------
	.section	.nv.shared._Z7sum_alliPiS_j,"aw",@nobits
	.sectionflags	@""
	.align	4
.nv.shared._Z7sum_alliPiS_j:
	.zero		5120


//--------------------- .nv.shared.reserved.0     --------------------------
	.section	.nv.shared.reserved.0,"aw",@nobits
	.weak		__nv_reservedSMEM_offset_0_alias
	.size		__nv_reservedSMEM_offset_0_alias, 0, 64
	.other		__nv_reservedSMEM_offset_0_alias,@"STO_CUDA_RESERVED_SHARED STV_DEFAULT"
__nv_reservedSMEM_offset_0_alias:
	.zero		0
	.zero		64


//--------------------- .nv.shared._Z11my_hamiltoniPiS_j --------------------------
	.section	.nv.shared._Z11my_hamiltoniPiS_j,"aw",@nobits
	.sectionflags	@""
	.align	4
.nv.shared._Z11my_hamiltoniPiS_j:
	.zero		3200


//--------------------- .nv.constant0._Z7sum_alliPiS_j --------------------------
	.section	.nv.constant0._Z7sum_alliPiS_j,"a",@progbits
	.sectionflags	@""
	.align	4
.nv.constant0._Z7sum_alliPiS_j:
	.zero		924


//--------------------- .nv.constant0._Z11my_hamiltoniPiS_j --------------------------
	.section	.nv.constant0._Z11my_hamiltoniPiS_j,"a",@progbits
	.sectionflags	@""
	.align	4
.nv.constant0._Z11my_hamiltoniPiS_j:
	.zero		924


//--------------------- SYMBOLS --------------------------

	.type		.nv.reservedSmem.offset0,@object
	.size		.nv.reservedSmem.offset0,0x4
	.type		.nv.reservedSmem.cap,@object
	.size		.nv.reservedSmem.cap,0x4
